	.target	sm_100a

	.elftype	@"ET_EXEC"


//--------------------- .note.nv.tkinfo           --------------------------
	.section	.note.nv.tkinfo,"",@"SHT_NOTE"
	.sectionflags	@"SHF_NOTE_NV_TKINFO"
	.tkinfo
        /*0018*/ 	.word	0x00000002
        /*0030*/ 	.string	""
        /*0030*/ 	.string	"ptxas"
        /*0030*/ 	.string	"Cuda compilation tools, release 13.0, V13.0.88"
        /*0030*/ 	.string	"Build cuda_13.0.r13.0/compiler.36424714_0"
        /*0030*/ 	.string	"-arch sm_100a -m 64 "



//--------------------- .note.nv.cuinfo           --------------------------
	.section	.note.nv.cuinfo,"",@"SHT_NOTE"
	.sectionflags	@"SHF_NOTE_NV_CUINFO"
        /*0018*/ 	.short	0x0002
        /*001a*/ 	.short	0x0064
        /*001c*/ 	.short	0x0082
	.zero		2


//--------------------- .nv.info                  --------------------------
	.section	.nv.info,"",@"SHT_CUDA_INFO"
	.align	4


	//----- nvinfo : EIATTR_REGCOUNT
	.align		4
        /*0000*/ 	.byte	0x04, 0x2f
        /*0002*/ 	.short	(.L_19 - .L_18)
	.align		4
.L_18:
        /*0004*/ 	.word	index@(_ZN7cutlass13device_kernelINS_4gemm6kernel13GemmUniversalIN4cute5tupleIJiiiiEEENS1_10collective13CollectiveMmaINS1_35MainloopSm100TmaUmmaWarpSpecializedILi2ELi2ELi2ENS5_IJNS4_1CILi1EEESB_SB_EEEEENS5_IJNSA_ILi128EEENSA_ILi256EEENSA_ILi64EEEEEENS_10bfloat16_tENS5_IJlSB_lEEESI_SJ_NS4_8TiledMMAINS4_8MMA_AtomIJNS4_20SM100_MMA_F16BF16_SSISI_SI_fLi128ELi256ELNS4_4UMMA5MajorE0ELSO_0ELNSN_7ScaleInE0ELSP_0EEEEEENS4_6LayoutISC_NS5_IJNSA_ILi0EEEST_ST_EEEEENS5_IJNS4_10UnderscoreESW_SW_EEEEENS4_13SM90_TMA_LOADENS4_14ComposedLayoutINS4_7SwizzleILi3ELi4ELi3EEENS4_18smem_ptr_flag_bitsILi16EEENSS_INS5_IJNSA_ILi8EEESG_EEENS5_IJSG_SB_EEEEEEEvNS4_8identityESZ_S19_vS1A_EENS_8epilogue10collective18CollectiveEpilogueINS1C_23Sm100TmaWarpSpecializedILi4ELi2ELi64ELb1ELb0EEEJSH_NS5_IJNSS_ISE_SB_EENSS_ISG_SB_EEEEESI_SJ_SI_SJ_NS1C_6fusion15FusionCallbacksIS1G_NS1K_17LinearCombinationISI_fSI_fLNS_15FloatRoundStyleE2EEESH_S1J_JEEENS4_5SM1004TMEM4LOAD26SM100_TMEM_LOAD_32dp32b64xESZ_S19_NS4_39AutoVectorizingCopyWithAssumedAlignmentILi128EEENS4_14SM90_TMA_STOREES19_S1V_S1V_EEEvvEEEEvNT_6ParamsE)
        /*0008*/ 	.word	0x000000b9


	//----- nvinfo : EIATTR_FRAME_SIZE
	.align		4
.L_19:
        /*000c*/ 	.byte	0x04, 0x11
        /*000e*/ 	.short	(.L_21 - .L_20)
	.align		4
.L_20:
        /*0010*/ 	.word	index@($__internal_2_$__cuda_sm10x_tcgen05_guardrail_trap_unallocated_columns_being_dealloced)
        /*0014*/ 	.word	0x00000000


	//----- nvinfo : EIATTR_FRAME_SIZE
	.align		4
.L_21:
        /*0018*/ 	.byte	0x04, 0x11
        /*001a*/ 	.short	(.L_23 - .L_22)
	.align		4
.L_22:
        /*001c*/ 	.word	index@($__internal_1_$__cuda_sm10x_tcgen05_guardrail_trap_phase_invalid_during_alloc)
        /*0020*/ 	.word	0x00000000


	//----- nvinfo : EIATTR_FRAME_SIZE
	.align		4
.L_23:
        /*0024*/ 	.byte	0x04, 0x11
        /*0026*/ 	.short	(.L_25 - .L_24)
	.align		4
.L_24:
        /*0028*/ 	.word	index@($__internal_0_$__cuda_sm10x_tcgen05_guardrail_trap_col_being_dealloced_not_returned_by_alloc)
        /*002c*/ 	.word	0x00000000


	//----- nvinfo : EIATTR_FRAME_SIZE
	.align		4
.L_25:
        /*0030*/ 	.byte	0x04, 0x11
        /*0032*/ 	.short	(.L_27 - .L_26)
	.align		4
.L_26:
        /*0034*/ 	.word	index@(_ZN7cutlass13device_kernelINS_4gemm6kernel13GemmUniversalIN4cute5tupleIJiiiiEEENS1_10collective13CollectiveMmaINS1_35MainloopSm100TmaUmmaWarpSpecializedILi2ELi2ELi2ENS5_IJNS4_1CILi1EEESB_SB_EEEEENS5_IJNSA_ILi128EEENSA_ILi256EEENSA_ILi64EEEEEENS_10bfloat16_tENS5_IJlSB_lEEESI_SJ_NS4_8TiledMMAINS4_8MMA_AtomIJNS4_20SM100_MMA_F16BF16_SSISI_SI_fLi128ELi256ELNS4_4UMMA5MajorE0ELSO_0ELNSN_7ScaleInE0ELSP_0EEEEEENS4_6LayoutISC_NS5_IJNSA_ILi0EEEST_ST_EEEEENS5_IJNS4_10UnderscoreESW_SW_EEEEENS4_13SM90_TMA_LOADENS4_14ComposedLayoutINS4_7SwizzleILi3ELi4ELi3EEENS4_18smem_ptr_flag_bitsILi16EEENSS_INS5_IJNSA_ILi8EEESG_EEENS5_IJSG_SB_EEEEEEEvNS4_8identityESZ_S19_vS1A_EENS_8epilogue10collective18CollectiveEpilogueINS1C_23Sm100TmaWarpSpecializedILi4ELi2ELi64ELb1ELb0EEEJSH_NS5_IJNSS_ISE_SB_EENSS_ISG_SB_EEEEESI_SJ_SI_SJ_NS1C_6fusion15FusionCallbacksIS1G_NS1K_17LinearCombinationISI_fSI_fLNS_15FloatRoundStyleE2EEESH_S1J_JEEENS4_5SM1004TMEM4LOAD26SM100_TMEM_LOAD_32dp32b64xESZ_S19_NS4_39AutoVectorizingCopyWithAssumedAlignmentILi128EEENS4_14SM90_TMA_STOREES19_S1V_S1V_EEEvvEEEEvNT_6ParamsE)
        /*0038*/ 	.word	0x00000000


	//----- nvinfo : EIATTR_MIN_STACK_SIZE
	.align		4
.L_27:
        /*003c*/ 	.byte	0x04, 0x12
        /*003e*/ 	.short	(.L_29 - .L_28)
	.align		4
.L_28:
        /*0040*/ 	.word	index@(_ZN7cutlass13device_kernelINS_4gemm6kernel13GemmUniversalIN4cute5tupleIJiiiiEEENS1_10collective13CollectiveMmaINS1_35MainloopSm100TmaUmmaWarpSpecializedILi2ELi2ELi2ENS5_IJNS4_1CILi1EEESB_SB_EEEEENS5_IJNSA_ILi128EEENSA_ILi256EEENSA_ILi64EEEEEENS_10bfloat16_tENS5_IJlSB_lEEESI_SJ_NS4_8TiledMMAINS4_8MMA_AtomIJNS4_20SM100_MMA_F16BF16_SSISI_SI_fLi128ELi256ELNS4_4UMMA5MajorE0ELSO_0ELNSN_7ScaleInE0ELSP_0EEEEEENS4_6LayoutISC_NS5_IJNSA_ILi0EEEST_ST_EEEEENS5_IJNS4_10UnderscoreESW_SW_EEEEENS4_13SM90_TMA_LOADENS4_14ComposedLayoutINS4_7SwizzleILi3ELi4ELi3EEENS4_18smem_ptr_flag_bitsILi16EEENSS_INS5_IJNSA_ILi8EEESG_EEENS5_IJSG_SB_EEEEEEEvNS4_8identityESZ_S19_vS1A_EENS_8epilogue10collective18CollectiveEpilogueINS1C_23Sm100TmaWarpSpecializedILi4ELi2ELi64ELb1ELb0EEEJSH_NS5_IJNSS_ISE_SB_EENSS_ISG_SB_EEEEESI_SJ_SI_SJ_NS1C_6fusion15FusionCallbacksIS1G_NS1K_17LinearCombinationISI_fSI_fLNS_15FloatRoundStyleE2EEESH_S1J_JEEENS4_5SM1004TMEM4LOAD26SM100_TMEM_LOAD_32dp32b64xESZ_S19_NS4_39AutoVectorizingCopyWithAssumedAlignmentILi128EEENS4_14SM90_TMA_STOREES19_S1V_S1V_EEEvvEEEEvNT_6ParamsE)
        /*0044*/ 	.word	0x00000000
.L_29:


//--------------------- .nv.compat                --------------------------
	.section	.nv.compat,"",@"SHT_CUDA_COMPAT_INFO"
	.align	4
        /*0000*/ 	.byte	0x02, 0x09, 0x01, 0x00, 0x02, 0x02, 0x02, 0x00, 0x02, 0x05, 0x05, 0x00, 0x03, 0x07, 0x01, 0x01
        /*0010*/ 	.byte	0x02, 0x03, 0x01, 0x00, 0x02, 0x06, 0x01, 0x00, 0x04, 0x0b, 0x08, 0x00, 0x09, 0x00, 0x00, 0x00
        /*0020*/ 	.byte	0x00, 0x00, 0x00, 0x00


//--------------------- .nv.info._ZN7cutlass13device_kernelINS_4gemm6kernel13GemmUniversalIN4cute5tupleIJiiiiEEENS1_10collective13CollectiveMmaINS1_35MainloopSm100TmaUmmaWarpSpecializedILi2ELi2ELi2ENS5_IJNS4_1CILi1EEESB_SB_EEEEENS5_IJNSA_ILi128EEENSA_ILi256EEENSA_ILi64EEEEEENS_10bfloat16_tENS5_IJlSB_lEEESI_SJ_NS4_8TiledMMAINS4_8MMA_AtomIJNS4_20SM100_MMA_F16BF16_SSISI_SI_fLi128ELi256ELNS4_4UMMA5MajorE0ELSO_0ELNSN_7ScaleInE0ELSP_0EEEEEENS4_6LayoutISC_NS5_IJNSA_ILi0EEEST_ST_EEEEENS5_IJNS4_10UnderscoreESW_SW_EEEEENS4_13SM90_TMA_LOADENS4_14ComposedLayoutINS4_7SwizzleILi3ELi4ELi3EEENS4_18smem_ptr_flag_bitsILi16EEENSS_INS5_IJNSA_ILi8EEESG_EEENS5_IJSG_SB_EEEEEEEvNS4_8identityESZ_S19_vS1A_EENS_8epilogue10collective18CollectiveEpilogueINS1C_23Sm100TmaWarpSpecializedILi4ELi2ELi64ELb1ELb0EEEJSH_NS5_IJNSS_ISE_SB_EENSS_ISG_SB_EEEEESI_SJ_SI_SJ_NS1C_6fusion15FusionCallbacksIS1G_NS1K_17LinearCombinationISI_fSI_fLNS_15FloatRoundStyleE2EEESH_S1J_JEEENS4_5SM1004TMEM4LOAD26SM100_TMEM_LOAD_32dp32b64xESZ_S19_NS4_39AutoVectorizingCopyWithAssumedAlignmentILi128EEENS4_14SM90_TMA_STOREES19_S1V_S1V_EEEvvEEEEvNT_6ParamsE --------------------------
	.section	.nv.info._ZN7cutlass13device_kernelINS_4gemm6kernel13GemmUniversalIN4cute5tupleIJiiiiEEENS1_10collective13CollectiveMmaINS1_35MainloopSm100TmaUmmaWarpSpecializedILi2ELi2ELi2ENS5_IJNS4_1CILi1EEESB_SB_EEEEENS5_IJNSA_ILi128EEENSA_ILi256EEENSA_ILi64EEEEEENS_10bfloat16_tENS5_IJlSB_lEEESI_SJ_NS4_8TiledMMAINS4_8MMA_AtomIJNS4_20SM100_MMA_F16BF16_SSISI_SI_fLi128ELi256ELNS4_4UMMA5MajorE0ELSO_0ELNSN_7ScaleInE0ELSP_0EEEEEENS4_6LayoutISC_NS5_IJNSA_ILi0EEEST_ST_EEEEENS5_IJNS4_10UnderscoreESW_SW_EEEEENS4_13SM90_TMA_LOADENS4_14ComposedLayoutINS4_7SwizzleILi3ELi4ELi3EEENS4_18smem_ptr_flag_bitsILi16EEENSS_INS5_IJNSA_ILi8EEESG_EEENS5_IJSG_SB_EEEEEEEvNS4_8identityESZ_S19_vS1A_EENS_8epilogue10collective18CollectiveEpilogueINS1C_23Sm100TmaWarpSpecializedILi4ELi2ELi64ELb1ELb0EEEJSH_NS5_IJNSS_ISE_SB_EENSS_ISG_SB_EEEEESI_SJ_SI_SJ_NS1C_6fusion15FusionCallbacksIS1G_NS1K_17LinearCombinationISI_fSI_fLNS_15FloatRoundStyleE2EEESH_S1J_JEEENS4_5SM1004TMEM4LOAD26SM100_TMEM_LOAD_32dp32b64xESZ_S19_NS4_39AutoVectorizingCopyWithAssumedAlignmentILi128EEENS4_14SM90_TMA_STOREES19_S1V_S1V_EEEvvEEEEvNT_6ParamsE,"",@"SHT_CUDA_INFO"
	.sectionflags	@""
	.align	4


	//----- nvinfo : EIATTR_CUDA_API_VERSION
	.align		4
        /*0000*/ 	.byte	0x04, 0x37
        /*0002*/ 	.short	(.L_31 - .L_30)
.L_30:
        /*0004*/ 	.word	0x00000082


	//----- nvinfo : EIATTR_KPARAM_INFO
	.align		4
.L_31:
        /*0008*/ 	.byte	0x04, 0x17
        /*000a*/ 	.short	(.L_33 - .L_32)
.L_32:
        /*000c*/ 	.word	0x00000000
        /*0010*/ 	.short	0x0000
        /*0012*/ 	.short	0x0000
        /*0014*/ 	.byte	0x00, 0xf0, 0x01, 0x20


	//----- nvinfo : EIATTR_AT_ENTRY_FRAGMENTS
	.align		4
.L_33:
        /*0018*/ 	.byte	0x04, 0x4f
        /*001a*/ 	.short	(.L_35 - .L_34)


	//   ....[0]....
.L_34:
        /*001c*/ 	.word	0x00000006


	//----- nvinfo : EIATTR_RESERVED_SMEM_USED
	.align		4
.L_35:
        /*0020*/ 	.byte	0x01, 0x41
	.zero		2


	//----- nvinfo : EIATTR_SPARSE_MMA_MASK
	.align		4
        /*0024*/ 	.byte	0x03, 0x50
        /*0026*/ 	.short	0x0000


	//----- nvinfo : EIATTR_TCGEN05_1CTA_USED
	.align		4
        /*0028*/ 	.byte	0x01, 0x51
	.zero		2


	//----- nvinfo : EIATTR_MAXREG_COUNT
	.align		4
        /*002c*/ 	.byte	0x03, 0x1b
        /*002e*/ 	.short	0x00ff


	//----- nvinfo : EIATTR_NUM_BARRIERS
	.align		4
        /*0030*/ 	.byte	0x02, 0x4c
        /*0032*/ 	.byte	0x07
	.zero		1


	//----- nvinfo : EIATTR_EXTERNS
	.align		4
        /*0034*/ 	.byte	0x04, 0x0f
        /*0036*/ 	.short	(.L_37 - .L_36)


	//   ....[0]....
	.align		4
.L_36:
        /*0038*/ 	.word	index@(__assertfail)


	//----- nvinfo : EIATTR_MERCURY_ISA_VERSION
	.align		4
.L_37:
        /*003c*/ 	.byte	0x03, 0x5f
        /*003e*/ 	.short	0x0101


	//----- nvinfo : EIATTR_INT_WARP_WIDE_INSTR_OFFSETS
	.align		4
        /*0040*/ 	.byte	0x04, 0x31
        /*0042*/ 	.short	(.L_39 - .L_38)


	//   ....[0]....
.L_38:
        /*0044*/ 	.word	0x00001d70


	//   ....[1]....
        /*0048*/ 	.word	0x00003580


	//   ....[2]....
        /*004c*/ 	.word	0x000035a0


	//   ....[3]....
        /*0050*/ 	.word	0x000035d0


	//   ....[4]....
        /*0054*/ 	.word	0x00003f10


	//   ....[5]....
        /*0058*/ 	.word	0x00003f80


	//   ....[6]....
        /*005c*/ 	.word	0x00004060


	//   ....[7]....
        /*0060*/ 	.word	0x000040e0


	//   ....[8]....
        /*0064*/ 	.word	0x000041f0


	//   ....[9]....
        /*0068*/ 	.word	0x00004280


	//   ....[10]....
        /*006c*/ 	.word	0x00004460


	//   ....[11]....
        /*0070*/ 	.word	0x000045c0


	//----- nvinfo : EIATTR_COOP_GROUP_MASK_REGIDS
	.align		4
.L_39:
        /*0074*/ 	.byte	0x04, 0x29
        /*0076*/ 	.short	(.L_41 - .L_40)


	//   ....[0]....
.L_40:
        /*0078*/ 	.word	0xffffffff


	//   ....[1]....
        /*007c*/ 	.word	0xffffffff


	//   ....[2]....
        /*0080*/ 	.word	0xffffffff


	//   ....[3]....
        /*0084*/ 	.word	0xffffffff


	//   ....[4]....
        /*0088*/ 	.word	0xffffffff


	//   ....[5]....
        /*008c*/ 	.word	0xffffffff


	//   ....[6]....
        /*0090*/ 	.word	0xffffffff


	//   ....[7]....
        /*0094*/ 	.word	0xffffffff


	//   ....[8]....
        /*0098*/ 	.word	0xffffffff


	//   ....[9]....
        /*009c*/ 	.word	0xffffffff


	//   ....[10]....
        /*00a0*/ 	.word	0xffffffff


	//   ....[11]....
        /*00a4*/ 	.word	0xffffffff


	//   ....[12]....
        /*00a8*/ 	.word	0xffffffff


	//----- nvinfo : EIATTR_COOP_GROUP_INSTR_OFFSETS
	.align		4
.L_41:
        /*00ac*/ 	.byte	0x04, 0x28
        /*00ae*/ 	.short	(.L_43 - .L_42)


	//   ....[0]....
.L_42:
        /*00b0*/ 	.word	0x00000090


	//   ....[1]....
        /*00b4*/ 	.word	0x000004d0


	//   ....[2]....
        /*00b8*/ 	.word	0x00000600


	//   ....[3]....
        /*00bc*/ 	.word	0x000007a0


	//   ....[4]....
        /*00c0*/ 	.word	0x000008a0


	//   ....[5]....
        /*00c4*/ 	.word	0x00000a10


	//   ....[6]....
        /*00c8*/ 	.word	0x00000b70


	//   ....[7]....
        /*00cc*/ 	.word	0x00001c50


	//   ....[8]....
        /*00d0*/ 	.word	0x00002910


	//   ....[9]....
        /*00d4*/ 	.word	0x00002b20


	//   ....[10]....
        /*00d8*/ 	.word	0x00002b50


	//   ....[11]....
        /*00dc*/ 	.word	0x00003460


	//   ....[12]....
        /*00e0*/ 	.word	0x00003690


	//----- nvinfo : EIATTR_VRC_CTA_INIT_COUNT
	.align		4
.L_43:
        /*00e4*/ 	.byte	0x02, 0x4a
        /*00e6*/ 	.byte	0x80
	.zero		1


	//----- nvinfo : EIATTR_SYSCALL_OFFSETS
	.align		4
        /*00e8*/ 	.byte	0x04, 0x46
        /*00ea*/ 	.short	(.L_45 - .L_44)


	//   ....[0]....
.L_44:
        /*00ec*/ 	.word	0x00005070


	//   ....[1]....
        /*00f0*/ 	.word	0x00005160


	//   ....[2]....
        /*00f4*/ 	.word	0x00005ae0


	//   ....[3]....
        /*00f8*/ 	.word	0x00006f30


	//   ....[4]....
        /*00fc*/ 	.word	0x00008350


	//   ....[5]....
        /*0100*/ 	.word	0x00009760


	//----- nvinfo : EIATTR_MBARRIER_INSTR_OFFSETS
	.align		4
.L_45:
        /*0104*/ 	.byte	0x04, 0x39
        /*0106*/ 	.short	(.L_47 - .L_46)


	//   ....[0]....
.L_46:
        /*0108*/ 	.word	0x000005b0
        /*010c*/ 	.word	0x000000ff
        /*0110*/ 	.word	0x00000000
        /*0114*/ 	.short	0x0100
        /*0116*/ 	.byte	0x05
	.zero		1


	//   ....[1]....
        /*0118*/ 	.word	0x000005c0
        /*011c*/ 	.word	0x000000ff
        /*0120*/ 	.word	0x00000010
        /*0124*/ 	.short	0x0100
        /*0126*/ 	.byte	0x05
	.zero		1


	//   ....[2]....
        /*0128*/ 	.word	0x000005d0
        /*012c*/ 	.word	0x000000ff
        /*0130*/ 	.word	0x00000008
        /*0134*/ 	.short	0x0100
        /*0136*/ 	.byte	0x05
	.zero		1


	//   ....[3]....
        /*0138*/ 	.word	0x000005e0
        /*013c*/ 	.word	0x000000ff
        /*0140*/ 	.word	0x00000018
        /*0144*/ 	.short	0x0100
        /*0146*/ 	.byte	0x05
	.zero		1


	//   ....[4]....
        /*0148*/ 	.word	0x00000710
        /*014c*/ 	.word	0x000000ff
        /*0150*/ 	.word	0x00000020
        /*0154*/ 	.short	0x0100
        /*0156*/ 	.byte	0x07
	.zero		1


	//   ....[5]....
        /*0158*/ 	.word	0x00000720
        /*015c*/ 	.word	0x000000ff
        /*0160*/ 	.word	0x00000040
        /*0164*/ 	.short	0x0100
        /*0166*/ 	.byte	0x07
	.zero		1


	//   ....[6]....
        /*0168*/ 	.word	0x00000730
        /*016c*/ 	.word	0x000000ff
        /*0170*/ 	.word	0x00000028
        /*0174*/ 	.short	0x0100
        /*0176*/ 	.byte	0x07
	.zero		1


	//   ....[7]....
        /*0178*/ 	.word	0x00000740
        /*017c*/ 	.word	0x000000ff
        /*0180*/ 	.word	0x00000048
        /*0184*/ 	.short	0x0100
        /*0186*/ 	.byte	0x07
	.zero		1


	//   ....[8]....
        /*0188*/ 	.word	0x00000750
        /*018c*/ 	.word	0x000000ff
        /*0190*/ 	.word	0x00000030
        /*0194*/ 	.short	0x0100
        /*0196*/ 	.byte	0x07
	.zero		1


	//   ....[9]....
        /*0198*/ 	.word	0x00000760
        /*019c*/ 	.word	0x000000ff
        /*01a0*/ 	.word	0x00000050
        /*01a4*/ 	.short	0x0100
        /*01a6*/ 	.byte	0x07
	.zero		1


	//   ....[10]....
        /*01a8*/ 	.word	0x00000770
        /*01ac*/ 	.word	0x000000ff
        /*01b0*/ 	.word	0x00000038
        /*01b4*/ 	.short	0x0100
        /*01b6*/ 	.byte	0x07
	.zero		1


	//   ....[11]....
        /*01b8*/ 	.word	0x00000780
        /*01bc*/ 	.word	0x000000ff
        /*01c0*/ 	.word	0x00000058
        /*01c4*/ 	.short	0x0100
        /*01c6*/ 	.byte	0x07
	.zero		1


	//   ....[12]....
        /*01c8*/ 	.word	0x00000870
        /*01cc*/ 	.word	0x000000ff
        /*01d0*/ 	.word	0x00000060
        /*01d4*/ 	.short	0x0100
        /*01d6*/ 	.byte	0x05
	.zero		1


	//   ....[13]....
        /*01d8*/ 	.word	0x00000880
        /*01dc*/ 	.word	0x000000ff
        /*01e0*/ 	.word	0x00000068
        /*01e4*/ 	.short	0x0100
        /*01e6*/ 	.byte	0x05
	.zero		1


	//   ....[14]....
        /*01e8*/ 	.word	0x000009c0
        /*01ec*/ 	.word	0x000000ff
        /*01f0*/ 	.word	0x00000070
        /*01f4*/ 	.short	0x0100
        /*01f6*/ 	.byte	0x05
	.zero		1


	//   ....[15]....
        /*01f8*/ 	.word	0x000009d0
        /*01fc*/ 	.word	0x000000ff
        /*0200*/ 	.word	0x00000080
        /*0204*/ 	.short	0x0100
        /*0206*/ 	.byte	0x05
	.zero		1


	//   ....[16]....
        /*0208*/ 	.word	0x000009e0
        /*020c*/ 	.word	0x000000ff
        /*0210*/ 	.word	0x00000078
        /*0214*/ 	.short	0x0100
        /*0216*/ 	.byte	0x05
	.zero		1


	//   ....[17]....
        /*0218*/ 	.word	0x000009f0
        /*021c*/ 	.word	0x000000ff
        /*0220*/ 	.word	0x00000088
        /*0224*/ 	.short	0x0100
        /*0226*/ 	.byte	0x05
	.zero		1


	//   ....[18]....
        /*0228*/ 	.word	0x00000b20
        /*022c*/ 	.word	0x000000ff
        /*0230*/ 	.word	0x00000090
        /*0234*/ 	.short	0x0100
        /*0236*/ 	.byte	0x07
	.zero		1


	//   ....[19]....
        /*0238*/ 	.word	0x00000b30
        /*023c*/ 	.word	0x000000ff
        /*0240*/ 	.word	0x000000a0
        /*0244*/ 	.short	0x0100
        /*0246*/ 	.byte	0x07
	.zero		1


	//   ....[20]....
        /*0248*/ 	.word	0x00000b40
        /*024c*/ 	.word	0x000000ff
        /*0250*/ 	.word	0x00000098
        /*0254*/ 	.short	0x0100
        /*0256*/ 	.byte	0x07
	.zero		1


	//   ....[21]....
        /*0258*/ 	.word	0x00000b50
        /*025c*/ 	.word	0x000000ff
        /*0260*/ 	.word	0x000000a8
        /*0264*/ 	.short	0x0100
        /*0266*/ 	.byte	0x07
	.zero		1


	//   ....[22]....
        /*0268*/ 	.word	0x00000c40
        /*026c*/ 	.word	0x000000ff
        /*0270*/ 	.word	0x000000b0
        /*0274*/ 	.short	0x0100
        /*0276*/ 	.byte	0x05
	.zero		1


	//   ....[23]....
        /*0278*/ 	.word	0x00000c50
        /*027c*/ 	.word	0x000000ff
        /*0280*/ 	.word	0x000000c0
        /*0284*/ 	.short	0x0100
        /*0286*/ 	.byte	0x05
	.zero		1


	//   ....[24]....
        /*0288*/ 	.word	0x00000c60
        /*028c*/ 	.word	0x000000ff
        /*0290*/ 	.word	0x000000b8
        /*0294*/ 	.short	0x0100
        /*0296*/ 	.byte	0x05
	.zero		1


	//   ....[25]....
        /*0298*/ 	.word	0x00000c70
        /*029c*/ 	.word	0x000000ff
        /*02a0*/ 	.word	0x000000c8
        /*02a4*/ 	.short	0x0100
        /*02a6*/ 	.byte	0x05
	.zero		1


	//   ....[26]....
        /*02a8*/ 	.word	0x00001550
        /*02ac*/ 	.word	0x00000003
        /*02b0*/ 	.word	0x000000c0
        /*02b4*/ 	.short	0x010a
        /*02b6*/ 	.byte	0xff
	.zero		1


	//   ....[27]....
        /*02b8*/ 	.word	0x00001580
        /*02bc*/ 	.word	0x00000003
        /*02c0*/ 	.word	0x000000b0
        /*02c4*/ 	.short	0x0101
        /*02c6*/ 	.byte	0xff
	.zero		1


	//   ....[28]....
        /*02c8*/ 	.word	0x00001650
        /*02cc*/ 	.word	0x000000ff
        /*02d0*/ 	.word	0x00000010
        /*02d4*/ 	.short	0x010a
        /*02d6*/ 	.byte	0x08
	.zero		1


	//   ....[29]....
        /*02d8*/ 	.word	0x000016f0
        /*02dc*/ 	.word	0x000000ff
        /*02e0*/ 	.word	0x00000010
        /*02e4*/ 	.short	0x010a
        /*02e6*/ 	.byte	0x21
	.zero		1


	//   ....[30]....
        /*02e8*/ 	.word	0x00001840
        /*02ec*/ 	.word	0x000000ff
        /*02f0*/ 	.word	0x00000010
        /*02f4*/ 	.short	0x010a
        /*02f6*/ 	.byte	0x08
	.zero		1


	//   ....[31]....
        /*02f8*/ 	.word	0x00001950
        /*02fc*/ 	.word	0x000000ff
        /*0300*/ 	.word	0x00000068
        /*0304*/ 	.short	0x0101
        /*0306*/ 	.byte	0x04
	.zero		1


	//   ....[32]....
        /*0308*/ 	.word	0x00001970
        /*030c*/ 	.word	0x000000ff
        /*0310*/ 	.word	0x00000010
        /*0314*/ 	.short	0x010a
        /*0316*/ 	.byte	0x08
	.zero		1


	//   ....[33]....
        /*0318*/ 	.word	0x000019f0
        /*031c*/ 	.word	0x000000ff
        /*0320*/ 	.word	0x00000010
        /*0324*/ 	.short	0x010a
        /*0326*/ 	.byte	0x11
	.zero		1


	//   ....[34]....
        /*0328*/ 	.word	0x00001b40
        /*032c*/ 	.word	0x000000ff
        /*0330*/ 	.word	0x00000010
        /*0334*/ 	.short	0x010a
        /*0336*/ 	.byte	0x08
	.zero		1


	//   ....[35]....
        /*0338*/ 	.word	0x00001c80
        /*033c*/ 	.word	0x00000002
        /*0340*/ 	.word	0x00000070
        /*0344*/ 	.short	0x010a
        /*0346*/ 	.byte	0xff
	.zero		1


	//   ....[36]....
        /*0348*/ 	.word	0x00001d40
        /*034c*/ 	.word	0x00000002
        /*0350*/ 	.word	0x00000000
        /*0354*/ 	.short	0x0101
        /*0356*/ 	.byte	0xff
	.zero		1


	//   ....[37]....
        /*0358*/ 	.word	0x000022a0
        /*035c*/ 	.word	0x000000ff
        /*0360*/ 	.word	0x00000000
        /*0364*/ 	.short	0x010a
        /*0366*/ 	.byte	0x04
	.zero		1


	//   ....[38]....
        /*0368*/ 	.word	0x00002340
        /*036c*/ 	.word	0x00000000
        /*0370*/ 	.word	0x00000000
        /*0374*/ 	.short	0x010a
        /*0376*/ 	.byte	0xff
	.zero		1


	//   ....[39]....
        /*0378*/ 	.word	0x00002460
        /*037c*/ 	.word	0x00000000
        /*0380*/ 	.word	0x000000b0
        /*0384*/ 	.short	0x010a
        /*0386*/ 	.byte	0xff
	.zero		1


	//   ....[40]....
        /*0388*/ 	.word	0x000024c0
        /*038c*/ 	.word	0x00000004
        /*0390*/ 	.word	0x00000000
        /*0394*/ 	.short	0x0101
        /*0396*/ 	.byte	0xff
	.zero		1


	//   ....[41]....
        /*0398*/ 	.word	0x000024e0
        /*039c*/ 	.word	0x000000ff
        /*03a0*/ 	.word	0x00000080
        /*03a4*/ 	.short	0x010a
        /*03a6*/ 	.byte	0x05
	.zero		1


	//   ....[42]....
        /*03a8*/ 	.word	0x00002600
        /*03ac*/ 	.word	0x00000000
        /*03b0*/ 	.word	0x00000070
        /*03b4*/ 	.short	0x010a
        /*03b6*/ 	.byte	0xff
	.zero		1


	//   ....[43]....
        /*03b8*/ 	.word	0x00002710
        /*03bc*/ 	.word	0x00000000
        /*03c0*/ 	.word	0x00000000
        /*03c4*/ 	.short	0x0101
        /*03c6*/ 	.byte	0xff
	.zero		1


	//   ....[44]....
        /*03c8*/ 	.word	0x000027a0
        /*03cc*/ 	.word	0x000000ff
        /*03d0*/ 	.word	0x00000080
        /*03d4*/ 	.short	0x0106
        /*03d6*/ 	.byte	0x05
	.zero		1


	//   ....[45]....
        /*03d8*/ 	.word	0x000027c0
        /*03dc*/ 	.word	0x000000ff
        /*03e0*/ 	.word	0x00000080
        /*03e4*/ 	.short	0x010a
        /*03e6*/ 	.byte	0x05
	.zero		1


	//   ....[46]....
        /*03e8*/ 	.word	0x00002850
        /*03ec*/ 	.word	0x000000ff
        /*03f0*/ 	.word	0x00000080
        /*03f4*/ 	.short	0x0106
        /*03f6*/ 	.byte	0x04
	.zero		1


	//   ....[47]....
        /*03f8*/ 	.word	0x00002890
        /*03fc*/ 	.word	0x00000000
        /*0400*/ 	.word	0x00000080
        /*0404*/ 	.short	0x010a
        /*0406*/ 	.byte	0xff
	.zero		1


	//   ....[48]....
        /*0408*/ 	.word	0x00002dd0
        /*040c*/ 	.word	0x00000000
        /*0410*/ 	.word	0x00000070
        /*0414*/ 	.short	0x010a
        /*0416*/ 	.byte	0xff
	.zero		1


	//   ....[49]....
        /*0418*/ 	.word	0x00002ee0
        /*041c*/ 	.word	0x00000003
        /*0420*/ 	.word	0x00000000
        /*0424*/ 	.short	0x0101
        /*0426*/ 	.byte	0xff
	.zero		1


	//   ....[50]....
        /*0428*/ 	.word	0x00002ef0
        /*042c*/ 	.word	0x000000ff
        /*0430*/ 	.word	0x00000000
        /*0434*/ 	.short	0x010a
        /*0436*/ 	.byte	0x06
	.zero		1


	//   ....[51]....
        /*0438*/ 	.word	0x00002f10
        /*043c*/ 	.word	0x000000ff
        /*0440*/ 	.word	0x000000a0
        /*0444*/ 	.short	0x010a
        /*0446*/ 	.byte	0x07
	.zero		1


	//   ....[52]....
        /*0448*/ 	.word	0x00002fe0
        /*044c*/ 	.word	0x000000ff
        /*0450*/ 	.word	0x00000000
        /*0454*/ 	.short	0x010a
        /*0456*/ 	.byte	0x06
	.zero		1


	//   ....[53]....
        /*0458*/ 	.word	0x00003110
        /*045c*/ 	.word	0x000000ff
        /*0460*/ 	.word	0x00000000
        /*0464*/ 	.short	0x010a
        /*0466*/ 	.byte	0x1a
	.zero		1


	//   ....[54]....
        /*0468*/ 	.word	0x000033b0
        /*046c*/ 	.word	0x000000ff
        /*0470*/ 	.word	0x00000000
        /*0474*/ 	.short	0x010a
        /*0476*/ 	.byte	0x06
	.zero		1


	//   ....[55]....
        /*0478*/ 	.word	0x00003440
        /*047c*/ 	.word	0x000000ff
        /*0480*/ 	.word	0x00000000
        /*0484*/ 	.short	0x010a
        /*0486*/ 	.byte	0x07
	.zero		1


	//   ....[56]....
        /*0488*/ 	.word	0x000038c0
        /*048c*/ 	.word	0x00000000
        /*0490*/ 	.word	0x00000070
        /*0494*/ 	.short	0x010a
        /*0496*/ 	.byte	0xff
	.zero		1


	//   ....[57]....
        /*0498*/ 	.word	0x00003980
        /*049c*/ 	.word	0x00000000
        /*04a0*/ 	.word	0x00000000
        /*04a4*/ 	.short	0x0101
        /*04a6*/ 	.byte	0xff
	.zero		1


	//   ....[58]....
        /*04a8*/ 	.word	0x00003ca0
        /*04ac*/ 	.word	0x000000ff
        /*04b0*/ 	.word	0x00000068
        /*04b4*/ 	.short	0x010a
        /*04b6*/ 	.byte	0x07
	.zero		1


	//   ....[59]....
        /*04b8*/ 	.word	0x00003e90
        /*04bc*/ 	.word	0x000000ff
        /*04c0*/ 	.word	0x00000040
        /*04c4*/ 	.short	0x010a
        /*04c6*/ 	.byte	0x07
	.zero		1


	//   ....[60]....
        /*04c8*/ 	.word	0x00004000
        /*04cc*/ 	.word	0x000000ff
        /*04d0*/ 	.word	0x00000020
        /*04d4*/ 	.short	0x010b
        /*04d6*/ 	.byte	0x07
	.zero		1


	//   ....[61]....
        /*04d8*/ 	.word	0x00004010
        /*04dc*/ 	.word	0x000000ff
        /*04e0*/ 	.word	0x00000000
        /*04e4*/ 	.short	0x0101
        /*04e6*/ 	.byte	0x08
	.zero		1


	//   ....[62]....
        /*04e8*/ 	.word	0x00004030
        /*04ec*/ 	.word	0x000000ff
        /*04f0*/ 	.word	0x00000048
        /*04f4*/ 	.short	0x010a
        /*04f6*/ 	.byte	0x07
	.zero		1


	//   ....[63]....
        /*04f8*/ 	.word	0x00004190
        /*04fc*/ 	.word	0x000000ff
        /*0500*/ 	.word	0x00000028
        /*0504*/ 	.short	0x010b
        /*0506*/ 	.byte	0x07
	.zero		1


	//   ....[64]....
        /*0508*/ 	.word	0x000041a0
        /*050c*/ 	.word	0x000000ff
        /*0510*/ 	.word	0x00000000
        /*0514*/ 	.short	0x0101
        /*0516*/ 	.byte	0x08
	.zero		1


	//   ....[65]....
        /*0518*/ 	.word	0x000041b0
        /*051c*/ 	.word	0x000000ff
        /*0520*/ 	.word	0x00000050
        /*0524*/ 	.short	0x010a
        /*0526*/ 	.byte	0x07
	.zero		1


	//   ....[66]....
        /*0528*/ 	.word	0x00004350
        /*052c*/ 	.word	0x000000ff
        /*0530*/ 	.word	0x00000030
        /*0534*/ 	.short	0x010b
        /*0536*/ 	.byte	0x07
	.zero		1


	//   ....[67]....
        /*0538*/ 	.word	0x000043c0
        /*053c*/ 	.word	0x000000ff
        /*0540*/ 	.word	0x00000000
        /*0544*/ 	.short	0x0101
        /*0546*/ 	.byte	0x08
	.zero		1


	//   ....[68]....
        /*0548*/ 	.word	0x000043f0
        /*054c*/ 	.word	0x000000ff
        /*0550*/ 	.word	0x00000058
        /*0554*/ 	.short	0x010a
        /*0556*/ 	.byte	0x07
	.zero		1


	//   ....[69]....
        /*0558*/ 	.word	0x00004600
        /*055c*/ 	.word	0x000000ff
        /*0560*/ 	.word	0x00000038
        /*0564*/ 	.short	0x010b
        /*0566*/ 	.byte	0x07
	.zero		1


	//   ....[70]....
        /*0568*/ 	.word	0x00004620
        /*056c*/ 	.word	0x000000ff
        /*0570*/ 	.word	0x00000000
        /*0574*/ 	.short	0x0101
        /*0576*/ 	.byte	0x0d
	.zero		1


	//   ....[71]....
        /*0578*/ 	.word	0x00004650
        /*057c*/ 	.word	0x000000ff
        /*0580*/ 	.word	0x00000040
        /*0584*/ 	.short	0x010a
        /*0586*/ 	.byte	0x07
	.zero		1


	//   ....[72]....
        /*0588*/ 	.word	0x00004670
        /*058c*/ 	.word	0x000000ff
        /*0590*/ 	.word	0x00000048
        /*0594*/ 	.short	0x010a
        /*0596*/ 	.byte	0x07
	.zero		1


	//   ....[73]....
        /*0598*/ 	.word	0x00004690
        /*059c*/ 	.word	0x000000ff
        /*05a0*/ 	.word	0x00000050
        /*05a4*/ 	.short	0x010a
        /*05a6*/ 	.byte	0x07
	.zero		1


	//   ....[74]....
        /*05a8*/ 	.word	0x000046d0
        /*05ac*/ 	.word	0x00000000
        /*05b0*/ 	.word	0x00000058
        /*05b4*/ 	.short	0x010a
        /*05b6*/ 	.byte	0xff
	.zero		1


	//   ....[75]....
        /*05b8*/ 	.word	0x00004a30
        /*05bc*/ 	.word	0x00000000
        /*05c0*/ 	.word	0x00000070
        /*05c4*/ 	.short	0x010a
        /*05c6*/ 	.byte	0xff
	.zero		1


	//   ....[76]....
        /*05c8*/ 	.word	0x00004b40
        /*05cc*/ 	.word	0x00000000
        /*05d0*/ 	.word	0x00000000
        /*05d4*/ 	.short	0x0101
        /*05d6*/ 	.byte	0xff
	.zero		1


	//   ....[77]....
        /*05d8*/ 	.word	0x000055f0
        /*05dc*/ 	.word	0x000000ff
        /*05e0*/ 	.word	0x00000020
        /*05e4*/ 	.short	0x010a
        /*05e6*/ 	.byte	0x30
	.zero		1


	//   ....[78]....
        /*05e8*/ 	.word	0x000056d0
        /*05ec*/ 	.word	0x00000057
        /*05f0*/ 	.word	0x00000090
        /*05f4*/ 	.short	0x010a
        /*05f6*/ 	.byte	0xff
	.zero		1


	//   ....[79]....
        /*05f8*/ 	.word	0x00005890
        /*05fc*/ 	.word	0x000000ff
        /*0600*/ 	.word	0x00000020
        /*0604*/ 	.short	0x010a
        /*0606*/ 	.byte	0x30
	.zero		1


	//   ....[80]....
        /*0608*/ 	.word	0x000059c0
        /*060c*/ 	.word	0x00000057
        /*0610*/ 	.word	0x00000090
        /*0614*/ 	.short	0x010a
        /*0616*/ 	.byte	0xff
	.zero		1


	//   ....[81]....
        /*0618*/ 	.word	0x00006bd0
        /*061c*/ 	.word	0x00000000
        /*0620*/ 	.word	0x00000000
        /*0624*/ 	.short	0x0101
        /*0626*/ 	.byte	0xff
	.zero		1


	//   ....[82]....
        /*0628*/ 	.word	0x00006be0
        /*062c*/ 	.word	0x00000003
        /*0630*/ 	.word	0x00000020
        /*0634*/ 	.short	0x010a
        /*0636*/ 	.byte	0xff
	.zero		1


	//   ....[83]....
        /*0638*/ 	.word	0x00006cc0
        /*063c*/ 	.word	0x00000003
        /*0640*/ 	.word	0x00000020
        /*0644*/ 	.short	0x010a
        /*0646*/ 	.byte	0xff
	.zero		1


	//   ....[84]....
        /*0648*/ 	.word	0x00007ff0
        /*064c*/ 	.word	0x00000055
        /*0650*/ 	.word	0x00000000
        /*0654*/ 	.short	0x0101
        /*0656*/ 	.byte	0xff
	.zero		1


	//   ....[85]....
        /*0658*/ 	.word	0x00008010
        /*065c*/ 	.word	0x00000000
        /*0660*/ 	.word	0x00000020
        /*0664*/ 	.short	0x010a
        /*0666*/ 	.byte	0xff
	.zero		1


	//   ....[86]....
        /*0668*/ 	.word	0x000080e0
        /*066c*/ 	.word	0x00000000
        /*0670*/ 	.word	0x00000020
        /*0674*/ 	.short	0x010a
        /*0676*/ 	.byte	0xff
	.zero		1


	//   ....[87]....
        /*0678*/ 	.word	0x00009410
        /*067c*/ 	.word	0x00000054
        /*0680*/ 	.word	0x00000000
        /*0684*/ 	.short	0x0101
        /*0686*/ 	.byte	0xff
	.zero		1


	//   ....[88]....
        /*0688*/ 	.word	0x00009430
        /*068c*/ 	.word	0x00000003
        /*0690*/ 	.word	0x00000020
        /*0694*/ 	.short	0x010a
        /*0696*/ 	.byte	0xff
	.zero		1


	//   ....[89]....
        /*0698*/ 	.word	0x00009500
        /*069c*/ 	.word	0x00000003
        /*06a0*/ 	.word	0x00000020
        /*06a4*/ 	.short	0x010a
        /*06a6*/ 	.byte	0xff
	.zero		1


	//   ....[90]....
        /*06a8*/ 	.word	0x000098e0
        /*06ac*/ 	.word	0x000000ff
        /*06b0*/ 	.word	0x00000000
        /*06b4*/ 	.short	0x0101
        /*06b6*/ 	.byte	0x05
	.zero		1


	//   ....[91]....
        /*06b8*/ 	.word	0x0000a880
        /*06bc*/ 	.word	0x00000000
        /*06c0*/ 	.word	0x00000000
        /*06c4*/ 	.short	0x0101
        /*06c6*/ 	.byte	0xff
	.zero		1


	//   ....[92]....
        /*06c8*/ 	.word	0x0000aaf0
        /*06cc*/ 	.word	0x000000ff
        /*06d0*/ 	.word	0x00000000
        /*06d4*/ 	.short	0x0101
        /*06d6*/ 	.byte	0x04
	.zero		1


	//   ....[93]....
        /*06d8*/ 	.word	0x0000ab10
        /*06dc*/ 	.word	0x00000003
        /*06e0*/ 	.word	0x000000c0
        /*06e4*/ 	.short	0x010a
        /*06e6*/ 	.byte	0xff
	.zero		1


	//   ....[94]....
        /*06e8*/ 	.word	0x0000ab70
        /*06ec*/ 	.word	0x00000002
        /*06f0*/ 	.word	0x00000010
        /*06f4*/ 	.short	0x010a
        /*06f6*/ 	.byte	0xff
	.zero		1


	//   ....[95]....
        /*06f8*/ 	.word	0x0000abd0
        /*06fc*/ 	.word	0x00000002
        /*0700*/ 	.word	0x00000010
        /*0704*/ 	.short	0x010a
        /*0706*/ 	.byte	0xff
	.zero		1


	//   ....[96]....
        /*0708*/ 	.word	0x0000ac20
        /*070c*/ 	.word	0x00000002
        /*0710*/ 	.word	0x00000070
        /*0714*/ 	.short	0x010a
        /*0716*/ 	.byte	0xff
	.zero		1


	//   ....[97]....
        /*0718*/ 	.word	0x0000ac80
        /*071c*/ 	.word	0x00000000
        /*0720*/ 	.word	0x00000000
        /*0724*/ 	.short	0x010a
        /*0726*/ 	.byte	0xff
	.zero		1


	//   ....[98]....
        /*0728*/ 	.word	0x0000acd0
        /*072c*/ 	.word	0x00000000
        /*0730*/ 	.word	0x000000b0
        /*0734*/ 	.short	0x010a
        /*0736*/ 	.byte	0xff
	.zero		1


	//   ....[99]....
        /*0738*/ 	.word	0x0000ad30
        /*073c*/ 	.word	0x00000000
        /*0740*/ 	.word	0x00000080
        /*0744*/ 	.short	0x010a
        /*0746*/ 	.byte	0xff
	.zero		1


	//   ....[100]....
        /*0748*/ 	.word	0x0000ad80
        /*074c*/ 	.word	0x00000000
        /*0750*/ 	.word	0x00000070
        /*0754*/ 	.short	0x010a
        /*0756*/ 	.byte	0xff
	.zero		1


	//   ....[101]....
        /*0758*/ 	.word	0x0000ade0
        /*075c*/ 	.word	0x00000000
        /*0760*/ 	.word	0x00000080
        /*0764*/ 	.short	0x010a
        /*0766*/ 	.byte	0xff
	.zero		1


	//   ....[102]....
        /*0768*/ 	.word	0x0000ae30
        /*076c*/ 	.word	0x00000000
        /*0770*/ 	.word	0x00000070
        /*0774*/ 	.short	0x010a
        /*0776*/ 	.byte	0xff
	.zero		1


	//   ....[103]....
        /*0778*/ 	.word	0x0000ae90
        /*077c*/ 	.word	0x00000003
        /*0780*/ 	.word	0x000000a0
        /*0784*/ 	.short	0x010a
        /*0786*/ 	.byte	0xff
	.zero		1


	//   ....[104]....
        /*0788*/ 	.word	0x0000aef0
        /*078c*/ 	.word	0x00000000
        /*0790*/ 	.word	0x00000000
        /*0794*/ 	.short	0x010a
        /*0796*/ 	.byte	0xff
	.zero		1


	//   ....[105]....
        /*0798*/ 	.word	0x0000af50
        /*079c*/ 	.word	0x00000000
        /*07a0*/ 	.word	0x00000000
        /*07a4*/ 	.short	0x010a
        /*07a6*/ 	.byte	0xff
	.zero		1


	//   ....[106]....
        /*07a8*/ 	.word	0x0000afb0
        /*07ac*/ 	.word	0x00000000
        /*07b0*/ 	.word	0x00000000
        /*07b4*/ 	.short	0x010a
        /*07b6*/ 	.byte	0xff
	.zero		1


	//   ....[107]....
        /*07b8*/ 	.word	0x0000b000
        /*07bc*/ 	.word	0x00000000
        /*07c0*/ 	.word	0x00000070
        /*07c4*/ 	.short	0x010a
        /*07c6*/ 	.byte	0xff
	.zero		1


	//   ....[108]....
        /*07c8*/ 	.word	0x0000b060
        /*07cc*/ 	.word	0x00000000
        /*07d0*/ 	.word	0x00000068
        /*07d4*/ 	.short	0x010a
        /*07d6*/ 	.byte	0xff
	.zero		1


	//   ....[109]....
        /*07d8*/ 	.word	0x0000b0c0
        /*07dc*/ 	.word	0x00000003
        /*07e0*/ 	.word	0x00000040
        /*07e4*/ 	.short	0x010a
        /*07e6*/ 	.byte	0xff
	.zero		1


	//   ....[110]....
        /*07e8*/ 	.word	0x0000b120
        /*07ec*/ 	.word	0x00000003
        /*07f0*/ 	.word	0x00000048
        /*07f4*/ 	.short	0x010a
        /*07f6*/ 	.byte	0xff
	.zero		1


	//   ....[111]....
        /*07f8*/ 	.word	0x0000b180
        /*07fc*/ 	.word	0x00000003
        /*0800*/ 	.word	0x00000050
        /*0804*/ 	.short	0x010a
        /*0806*/ 	.byte	0xff
	.zero		1


	//   ....[112]....
        /*0808*/ 	.word	0x0000b1e0
        /*080c*/ 	.word	0x00000003
        /*0810*/ 	.word	0x00000058
        /*0814*/ 	.short	0x010a
        /*0816*/ 	.byte	0xff
	.zero		1


	//   ....[113]....
        /*0818*/ 	.word	0x0000b240
        /*081c*/ 	.word	0x00000000
        /*0820*/ 	.word	0x00000040
        /*0824*/ 	.short	0x010a
        /*0826*/ 	.byte	0xff
	.zero		1


	//   ....[114]....
        /*0828*/ 	.word	0x0000b2a0
        /*082c*/ 	.word	0x00000000
        /*0830*/ 	.word	0x00000048
        /*0834*/ 	.short	0x010a
        /*0836*/ 	.byte	0xff
	.zero		1


	//   ....[115]....
        /*0838*/ 	.word	0x0000b300
        /*083c*/ 	.word	0x00000000
        /*0840*/ 	.word	0x00000050
        /*0844*/ 	.short	0x010a
        /*0846*/ 	.byte	0xff
	.zero		1


	//   ....[116]....
        /*0848*/ 	.word	0x0000b350
        /*084c*/ 	.word	0x00000000
        /*0850*/ 	.word	0x00000070
        /*0854*/ 	.short	0x010a
        /*0856*/ 	.byte	0xff
	.zero		1


	//   ....[117]....
        /*0858*/ 	.word	0x0000b3b0
        /*085c*/ 	.word	0x00000002
        /*0860*/ 	.word	0x00000020
        /*0864*/ 	.short	0x010a
        /*0866*/ 	.byte	0xff
	.zero		1


	//   ....[118]....
        /*0868*/ 	.word	0x0000b400
        /*086c*/ 	.word	0x00000057
        /*0870*/ 	.word	0x00000090
        /*0874*/ 	.short	0x010a
        /*0876*/ 	.byte	0xff
	.zero		1


	//   ....[119]....
        /*0878*/ 	.word	0x0000b450
        /*087c*/ 	.word	0x00000003
        /*0880*/ 	.word	0x00000020
        /*0884*/ 	.short	0x010a
        /*0886*/ 	.byte	0xff
	.zero		1


	//   ....[120]....
        /*0888*/ 	.word	0x0000b4a0
        /*088c*/ 	.word	0x00000000
        /*0890*/ 	.word	0x00000020
        /*0894*/ 	.short	0x010a
        /*0896*/ 	.byte	0xff
	.zero		1


	//   ....[121]....
        /*0898*/ 	.word	0x0000b4f0
        /*089c*/ 	.word	0x00000003
        /*08a0*/ 	.word	0x00000020
        /*08a4*/ 	.short	0x010a
        /*08a6*/ 	.byte	0xff
	.zero		1


	//----- nvinfo : EIATTR_NUM_MBARRIERS
	.align		4
.L_47:
        /*08a8*/ 	.byte	0x03, 0x38
        /*08aa*/ 	.short	0x001a


	//----- nvinfo : EIATTR_EXIT_INSTR_OFFSETS
	.align		4
        /*08ac*/ 	.byte	0x04, 0x1c
        /*08ae*/ 	.short	(.L_49 - .L_48)


	//   ....[0]....
.L_48:
        /*08b0*/ 	.word	0x00002370


	//   ....[1]....
        /*08b4*/ 	.word	0x00002860


	//   ....[2]....
        /*08b8*/ 	.word	0x000028c0


	//   ....[3]....
        /*08bc*/ 	.word	0x000036a0


	//   ....[4]....
        /*08c0*/ 	.word	0x00004700


	//   ....[5]....
        /*08c4*/ 	.word	0x00004740


	//   ....[6]....
        /*08c8*/ 	.word	0x0000a9e0


	//   ....[7]....
        /*08cc*/ 	.word	0x0000aa60


	//   ....[8]....
        /*08d0*/ 	.word	0x0000aa90


	//   ....[9]....
        /*08d4*/ 	.word	0x0000ab00


	//----- nvinfo : EIATTR_MAX_THREADS
	.align		4
.L_49:
        /*08d8*/ 	.byte	0x04, 0x05
        /*08da*/ 	.short	(.L_51 - .L_50)
.L_50:
        /*08dc*/ 	.word	0x00000100
        /*08e0*/ 	.word	0x00000001
        /*08e4*/ 	.word	0x00000001


	//----- nvinfo : EIATTR_CRS_STACK_SIZE
	.align		4
.L_51:
        /*08e8*/ 	.byte	0x04, 0x1e
        /*08ea*/ 	.short	(.L_53 - .L_52)
.L_52:
        /*08ec*/ 	.word	0x00000000


	//----- nvinfo : EIATTR_CBANK_PARAM_SIZE
	.align		4
.L_53:
        /*08f0*/ 	.byte	0x03, 0x19
        /*08f2*/ 	.short	0x0800


	//----- nvinfo : EIATTR_PARAM_CBANK
	.align		4
        /*08f4*/ 	.byte	0x04, 0x0a
        /*08f6*/ 	.short	(.L_55 - .L_54)
	.align		4
.L_54:
        /*08f8*/ 	.word	index@(.nv.constant0._ZN7cutlass13device_kernelINS_4gemm6kernel13GemmUniversalIN4cute5tupleIJiiiiEEENS1_10collective13CollectiveMmaINS1_35MainloopSm100TmaUmmaWarpSpecializedILi2ELi2ELi2ENS5_IJNS4_1CILi1EEESB_SB_EEEEENS5_IJNSA_ILi128EEENSA_ILi256EEENSA_ILi64EEEEEENS_10bfloat16_tENS5_IJlSB_lEEESI_SJ_NS4_8TiledMMAINS4_8MMA_AtomIJNS4_20SM100_MMA_F16BF16_SSISI_SI_fLi128ELi256ELNS4_4UMMA5MajorE0ELSO_0ELNSN_7ScaleInE0ELSP_0EEEEEENS4_6LayoutISC_NS5_IJNSA_ILi0EEEST_ST_EEEEENS5_IJNS4_10UnderscoreESW_SW_EEEEENS4_13SM90_TMA_LOADENS4_14ComposedLayoutINS4_7SwizzleILi3ELi4ELi3EEENS4_18smem_ptr_flag_bitsILi16EEENSS_INS5_IJNSA_ILi8EEESG_EEENS5_IJSG_SB_EEEEEEEvNS4_8identityESZ_S19_vS1A_EENS_8epilogue10collective18CollectiveEpilogueINS1C_23Sm100TmaWarpSpecializedILi4ELi2ELi64ELb1ELb0EEEJSH_NS5_IJNSS_ISE_SB_EENSS_ISG_SB_EEEEESI_SJ_SI_SJ_NS1C_6fusion15FusionCallbacksIS1G_NS1K_17LinearCombinationISI_fSI_fLNS_15FloatRoundStyleE2EEESH_S1J_JEEENS4_5SM1004TMEM4LOAD26SM100_TMEM_LOAD_32dp32b64xESZ_S19_NS4_39AutoVectorizingCopyWithAssumedAlignmentILi128EEENS4_14SM90_TMA_STOREES19_S1V_S1V_EEEvvEEEEvNT_6ParamsE)
        /*08fc*/ 	.short	0x0380
        /*08fe*/ 	.short	0x0800


	//----- nvinfo : EIATTR_SW_WAR
	.align		4
.L_55:
        /*0900*/ 	.byte	0x04, 0x36
        /*0902*/ 	.short	(.L_57 - .L_56)
.L_56:
        /*0904*/ 	.word	0x00000008
.L_57:


//--------------------- .nv.callgraph             --------------------------
	.section	.nv.callgraph,"",@"SHT_CUDA_CALLGRAPH"
	.align	4
	.sectionentsize	8
	.align		4
        /*0000*/ 	.word	0x00000000
	.align		4
        /*0004*/ 	.word	0xffffffff
	.align		4
        /*0008*/ 	.word	index@(_ZN7cutlass13device_kernelINS_4gemm6kernel13GemmUniversalIN4cute5tupleIJiiiiEEENS1_10collective13CollectiveMmaINS1_35MainloopSm100TmaUmmaWarpSpecializedILi2ELi2ELi2ENS5_IJNS4_1CILi1EEESB_SB_EEEEENS5_IJNSA_ILi128EEENSA_ILi256EEENSA_ILi64EEEEEENS_10bfloat16_tENS5_IJlSB_lEEESI_SJ_NS4_8TiledMMAINS4_8MMA_AtomIJNS4_20SM100_MMA_F16BF16_SSISI_SI_fLi128ELi256ELNS4_4UMMA5MajorE0ELSO_0ELNSN_7ScaleInE0ELSP_0EEEEEENS4_6LayoutISC_NS5_IJNSA_ILi0EEEST_ST_EEEEENS5_IJNS4_10UnderscoreESW_SW_EEEEENS4_13SM90_TMA_LOADENS4_14ComposedLayoutINS4_7SwizzleILi3ELi4ELi3EEENS4_18smem_ptr_flag_bitsILi16EEENSS_INS5_IJNSA_ILi8EEESG_EEENS5_IJSG_SB_EEEEEEEvNS4_8identityESZ_S19_vS1A_EENS_8epilogue10collective18CollectiveEpilogueINS1C_23Sm100TmaWarpSpecializedILi4ELi2ELi64ELb1ELb0EEEJSH_NS5_IJNSS_ISE_SB_EENSS_ISG_SB_EEEEESI_SJ_SI_SJ_NS1C_6fusion15FusionCallbacksIS1G_NS1K_17LinearCombinationISI_fSI_fLNS_15FloatRoundStyleE2EEESH_S1J_JEEENS4_5SM1004TMEM4LOAD26SM100_TMEM_LOAD_32dp32b64xESZ_S19_NS4_39AutoVectorizingCopyWithAssumedAlignmentILi128EEENS4_14SM90_TMA_STOREES19_S1V_S1V_EEEvvEEEEvNT_6ParamsE)
	.align		4
        /*000c*/ 	.word	index@(__assertfail)
	.align		4
        /*0010*/ 	.word	0x00000000
	.align		4
        /*0014*/ 	.word	0xfffffffe
	.align		4
        /*0018*/ 	.word	0x00000000
	.align		4
        /*001c*/ 	.word	0xfffffffd
	.align		4
        /*0020*/ 	.word	0x00000000
	.align		4
        /*0024*/ 	.word	0xfffffffc


//--------------------- .nv.constant4             --------------------------
	.section	.nv.constant4,"a",@progbits
	.align	8
	.align		8
.nv.constant4:
        /*0000*/ 	.dword	__assertfail
	.align		8
        /*0008*/ 	.dword	__unnamed_1
	.align		8
        /*0010*/ 	.dword	__unnamed_2
	.align		8
        /*0018*/ 	.dword	_ZN40_INTERNAL_0d64b31d_4_k_cu_2c5ebb7f_352324cuda3std3__45__cpo5beginE
	.align		8
        /*0020*/ 	.dword	_ZN40_INTERNAL_0d64b31d_4_k_cu_2c5ebb7f_352324cuda3std3__45__cpo3endE
	.align		8
        /*0028*/ 	.dword	_ZN40_INTERNAL_0d64b31d_4_k_cu_2c5ebb7f_352324cuda3std3__45__cpo6cbeginE
	.align		8
        /*0030*/ 	.dword	_ZN40_INTERNAL_0d64b31d_4_k_cu_2c5ebb7f_352324cuda3std3__45__cpo4cendE
	.align		8
        /*0038*/ 	.dword	_ZN40_INTERNAL_0d64b31d_4_k_cu_2c5ebb7f_352324cuda3std3__442_GLOBAL__N__0d64b31d_4_k_cu_2c5ebb7f_352326ignoreE
	.align		8
        /*0040*/ 	.dword	_ZN40_INTERNAL_0d64b31d_4_k_cu_2c5ebb7f_352324cuda3std3__419piecewise_constructE
	.align		8
        /*0048*/ 	.dword	_ZN40_INTERNAL_0d64b31d_4_k_cu_2c5ebb7f_352324cuda3std3__48in_placeE
	.align		8
        /*0050*/ 	.dword	_ZN40_INTERNAL_0d64b31d_4_k_cu_2c5ebb7f_352324cuda3std6ranges3__45__cpo4swapE
	.align		8
        /*0058*/ 	.dword	_ZN40_INTERNAL_0d64b31d_4_k_cu_2c5ebb7f_352324cuda3std6ranges3__45__cpo9iter_moveE
	.align		8
        /*0060*/ 	.dword	_ZN40_INTERNAL_0d64b31d_4_k_cu_2c5ebb7f_352324cute7productE
	.align		8
        /*0068*/ 	.dword	_ZN40_INTERNAL_0d64b31d_4_k_cu_2c5ebb7f_352324cute1_E
	.align		8
        /*0070*/ 	.dword	$str$25
	.align		8
        /*0078*/ 	.dword	$str$26
	.align		8
        /*0080*/ 	.dword	$str$27
	.align		8
        /*0088*/ 	.dword	$str$28


//--------------------- .text._ZN7cutlass13device_kernelINS_4gemm6kernel13GemmUniversalIN4cute5tupleIJiiiiEEENS1_10collective13CollectiveMmaINS1_35MainloopSm100TmaUmmaWarpSpecializedILi2ELi2ELi2ENS5_IJNS4_1CILi1EEESB_SB_EEEEENS5_IJNSA_ILi128EEENSA_ILi256EEENSA_ILi64EEEEEENS_10bfloat16_tENS5_IJlSB_lEEESI_SJ_NS4_8TiledMMAINS4_8MMA_AtomIJNS4_20SM100_MMA_F16BF16_SSISI_SI_fLi128ELi256ELNS4_4UMMA5MajorE0ELSO_0ELNSN_7ScaleInE0ELSP_0EEEEEENS4_6LayoutISC_NS5_IJNSA_ILi0EEEST_ST_EEEEENS5_IJNS4_10UnderscoreESW_SW_EEEEENS4_13SM90_TMA_LOADENS4_14ComposedLayoutINS4_7SwizzleILi3ELi4ELi3EEENS4_18smem_ptr_flag_bitsILi16EEENSS_INS5_IJNSA_ILi8EEESG_EEENS5_IJSG_SB_EEEEEEEvNS4_8identityESZ_S19_vS1A_EENS_8epilogue10collective18CollectiveEpilogueINS1C_23Sm100TmaWarpSpecializedILi4ELi2ELi64ELb1ELb0EEEJSH_NS5_IJNSS_ISE_SB_EENSS_ISG_SB_EEEEESI_SJ_SI_SJ_NS1C_6fusion15FusionCallbacksIS1G_NS1K_17LinearCombinationISI_fSI_fLNS_15FloatRoundStyleE2EEESH_S1J_JEEENS4_5SM1004TMEM4LOAD26SM100_TMEM_LOAD_32dp32b64xESZ_S19_NS4_39AutoVectorizingCopyWithAssumedAlignmentILi128EEENS4_14SM90_TMA_STOREES19_S1V_S1V_EEEvvEEEEvNT_6ParamsE --------------------------
	.section	.text._ZN7cutlass13device_kernelINS_4gemm6kernel13GemmUniversalIN4cute5tupleIJiiiiEEENS1_10collective13CollectiveMmaINS1_35MainloopSm100TmaUmmaWarpSpecializedILi2ELi2ELi2ENS5_IJNS4_1CILi1EEESB_SB_EEEEENS5_IJNSA_ILi128EEENSA_ILi256EEENSA_ILi64EEEEEENS_10bfloat16_tENS5_IJlSB_lEEESI_SJ_NS4_8TiledMMAINS4_8MMA_AtomIJNS4_20SM100_MMA_F16BF16_SSISI_SI_fLi128ELi256ELNS4_4UMMA5MajorE0ELSO_0ELNSN_7ScaleInE0ELSP_0EEEEEENS4_6LayoutISC_NS5_IJNSA_ILi0EEEST_ST_EEEEENS5_IJNS4_10UnderscoreESW_SW_EEEEENS4_13SM90_TMA_LOADENS4_14ComposedLayoutINS4_7SwizzleILi3ELi4ELi3EEENS4_18smem_ptr_flag_bitsILi16EEENSS_INS5_IJNSA_ILi8EEESG_EEENS5_IJSG_SB_EEEEEEEvNS4_8identityESZ_S19_vS1A_EENS_8epilogue10collective18CollectiveEpilogueINS1C_23Sm100TmaWarpSpecializedILi4ELi2ELi64ELb1ELb0EEEJSH_NS5_IJNSS_ISE_SB_EENSS_ISG_SB_EEEEESI_SJ_SI_SJ_NS1C_6fusion15FusionCallbacksIS1G_NS1K_17LinearCombinationISI_fSI_fLNS_15FloatRoundStyleE2EEESH_S1J_JEEENS4_5SM1004TMEM4LOAD26SM100_TMEM_LOAD_32dp32b64xESZ_S19_NS4_39AutoVectorizingCopyWithAssumedAlignmentILi128EEENS4_14SM90_TMA_STOREES19_S1V_S1V_EEEvvEEEEvNT_6ParamsE,"ax",@progbits
	.align	128
.text._ZN7cutlass13device_kernelINS_4gemm6kernel13GemmUniversalIN4cute5tupleIJiiiiEEENS1_10collective13CollectiveMmaINS1_35MainloopSm100TmaUmmaWarpSpecializedILi2ELi2ELi2ENS5_IJNS4_1CILi1EEESB_SB_EEEEENS5_IJNSA_ILi128EEENSA_ILi256EEENSA_ILi64EEEEEENS_10bfloat16_tENS5_IJlSB_lEEESI_SJ_NS4_8TiledMMAINS4_8MMA_AtomIJNS4_20SM100_MMA_F16BF16_SSISI_SI_fLi128ELi256ELNS4_4UMMA5MajorE0ELSO_0ELNSN_7ScaleInE0ELSP_0EEEEEENS4_6LayoutISC_NS5_IJNSA_ILi0EEEST_ST_EEEEENS5_IJNS4_10UnderscoreESW_SW_EEEEENS4_13SM90_TMA_LOADENS4_14ComposedLayoutINS4_7SwizzleILi3ELi4ELi3EEENS4_18smem_ptr_flag_bitsILi16EEENSS_INS5_IJNSA_ILi8EEESG_EEENS5_IJSG_SB_EEEEEEEvNS4_8identityESZ_S19_vS1A_EENS_8epilogue10collective18CollectiveEpilogueINS1C_23Sm100TmaWarpSpecializedILi4ELi2ELi64ELb1ELb0EEEJSH_NS5_IJNSS_ISE_SB_EENSS_ISG_SB_EEEEESI_SJ_SI_SJ_NS1C_6fusion15FusionCallbacksIS1G_NS1K_17LinearCombinationISI_fSI_fLNS_15FloatRoundStyleE2EEESH_S1J_JEEENS4_5SM1004TMEM4LOAD26SM100_TMEM_LOAD_32dp32b64xESZ_S19_NS4_39AutoVectorizingCopyWithAssumedAlignmentILi128EEENS4_14SM90_TMA_STOREES19_S1V_S1V_EEEvvEEEEvNT_6ParamsE:
        .type           _ZN7cutlass13device_kernelINS_4gemm6kernel13GemmUniversalIN4cute5tupleIJiiiiEEENS1_10collective13CollectiveMmaINS1_35MainloopSm100TmaUmmaWarpSpecializedILi2ELi2ELi2ENS5_IJNS4_1CILi1EEESB_SB_EEEEENS5_IJNSA_ILi128EEENSA_ILi256EEENSA_ILi64EEEEEENS_10bfloat16_tENS5_IJlSB_lEEESI_SJ_NS4_8TiledMMAINS4_8MMA_AtomIJNS4_20SM100_MMA_F16BF16_SSISI_SI_fLi128ELi256ELNS4_4UMMA5MajorE0ELSO_0ELNSN_7ScaleInE0ELSP_0EEEEEENS4_6LayoutISC_NS5_IJNSA_ILi0EEEST_ST_EEEEENS5_IJNS4_10UnderscoreESW_SW_EEEEENS4_13SM90_TMA_LOADENS4_14ComposedLayoutINS4_7SwizzleILi3ELi4ELi3EEENS4_18smem_ptr_flag_bitsILi16EEENSS_INS5_IJNSA_ILi8EEESG_EEENS5_IJSG_SB_EEEEEEEvNS4_8identityESZ_S19_vS1A_EENS_8epilogue10collective18CollectiveEpilogueINS1C_23Sm100TmaWarpSpecializedILi4ELi2ELi64ELb1ELb0EEEJSH_NS5_IJNSS_ISE_SB_EENSS_ISG_SB_EEEEESI_SJ_SI_SJ_NS1C_6fusion15FusionCallbacksIS1G_NS1K_17LinearCombinationISI_fSI_fLNS_15FloatRoundStyleE2EEESH_S1J_JEEENS4_5SM1004TMEM4LOAD26SM100_TMEM_LOAD_32dp32b64xESZ_S19_NS4_39AutoVectorizingCopyWithAssumedAlignmentILi128EEENS4_14SM90_TMA_STOREES19_S1V_S1V_EEEvvEEEEvNT_6ParamsE,@function
        .size           _ZN7cutlass13device_kernelINS_4gemm6kernel13GemmUniversalIN4cute5tupleIJiiiiEEENS1_10collective13CollectiveMmaINS1_35MainloopSm100TmaUmmaWarpSpecializedILi2ELi2ELi2ENS5_IJNS4_1CILi1EEESB_SB_EEEEENS5_IJNSA_ILi128EEENSA_ILi256EEENSA_ILi64EEEEEENS_10bfloat16_tENS5_IJlSB_lEEESI_SJ_NS4_8TiledMMAINS4_8MMA_AtomIJNS4_20SM100_MMA_F16BF16_SSISI_SI_fLi128ELi256ELNS4_4UMMA5MajorE0ELSO_0ELNSN_7ScaleInE0ELSP_0EEEEEENS4_6LayoutISC_NS5_IJNSA_ILi0EEEST_ST_EEEEENS5_IJNS4_10UnderscoreESW_SW_EEEEENS4_13SM90_TMA_LOADENS4_14ComposedLayoutINS4_7SwizzleILi3ELi4ELi3EEENS4_18smem_ptr_flag_bitsILi16EEENSS_INS5_IJNSA_ILi8EEESG_EEENS5_IJSG_SB_EEEEEEEvNS4_8identityESZ_S19_vS1A_EENS_8epilogue10collective18CollectiveEpilogueINS1C_23Sm100TmaWarpSpecializedILi4ELi2ELi64ELb1ELb0EEEJSH_NS5_IJNSS_ISE_SB_EENSS_ISG_SB_EEEEESI_SJ_SI_SJ_NS1C_6fusion15FusionCallbacksIS1G_NS1K_17LinearCombinationISI_fSI_fLNS_15FloatRoundStyleE2EEESH_S1J_JEEENS4_5SM1004TMEM4LOAD26SM100_TMEM_LOAD_32dp32b64xESZ_S19_NS4_39AutoVectorizingCopyWithAssumedAlignmentILi128EEENS4_14SM90_TMA_STOREES19_S1V_S1V_EEEvvEEEEvNT_6ParamsE,(.L_x_164 - _ZN7cutlass13device_kernelINS_4gemm6kernel13GemmUniversalIN4cute5tupleIJiiiiEEENS1_10collective13CollectiveMmaINS1_35MainloopSm100TmaUmmaWarpSpecializedILi2ELi2ELi2ENS5_IJNS4_1CILi1EEESB_SB_EEEEENS5_IJNSA_ILi128EEENSA_ILi256EEENSA_ILi64EEEEEENS_10bfloat16_tENS5_IJlSB_lEEESI_SJ_NS4_8TiledMMAINS4_8MMA_AtomIJNS4_20SM100_MMA_F16BF16_SSISI_SI_fLi128ELi256ELNS4_4UMMA5MajorE0ELSO_0ELNSN_7ScaleInE0ELSP_0EEEEEENS4_6LayoutISC_NS5_IJNSA_ILi0EEEST_ST_EEEEENS5_IJNS4_10UnderscoreESW_SW_EEEEENS4_13SM90_TMA_LOADENS4_14ComposedLayoutINS4_7SwizzleILi3ELi4ELi3EEENS4_18smem_ptr_flag_bitsILi16EEENSS_INS5_IJNSA_ILi8EEESG_EEENS5_IJSG_SB_EEEEEEEvNS4_8identityESZ_S19_vS1A_EENS_8epilogue10collective18CollectiveEpilogueINS1C_23Sm100TmaWarpSpecializedILi4ELi2ELi64ELb1ELb0EEEJSH_NS5_IJNSS_ISE_SB_EENSS_ISG_SB_EEEEESI_SJ_SI_SJ_NS1C_6fusion15FusionCallbacksIS1G_NS1K_17LinearCombinationISI_fSI_fLNS_15FloatRoundStyleE2EEESH_S1J_JEEENS4_5SM1004TMEM4LOAD26SM100_TMEM_LOAD_32dp32b64xESZ_S19_NS4_39AutoVectorizingCopyWithAssumedAlignmentILi128EEENS4_14SM90_TMA_STOREES19_S1V_S1V_EEEvvEEEEvNT_6ParamsE)
        .other          _ZN7cutlass13device_kernelINS_4gemm6kernel13GemmUniversalIN4cute5tupleIJiiiiEEENS1_10collective13CollectiveMmaINS1_35MainloopSm100TmaUmmaWarpSpecializedILi2ELi2ELi2ENS5_IJNS4_1CILi1EEESB_SB_EEEEENS5_IJNSA_ILi128EEENSA_ILi256EEENSA_ILi64EEEEEENS_10bfloat16_tENS5_IJlSB_lEEESI_SJ_NS4_8TiledMMAINS4_8MMA_AtomIJNS4_20SM100_MMA_F16BF16_SSISI_SI_fLi128ELi256ELNS4_4UMMA5MajorE0ELSO_0ELNSN_7ScaleInE0ELSP_0EEEEEENS4_6LayoutISC_NS5_IJNSA_ILi0EEEST_ST_EEEEENS5_IJNS4_10UnderscoreESW_SW_EEEEENS4_13SM90_TMA_LOADENS4_14ComposedLayoutINS4_7SwizzleILi3ELi4ELi3EEENS4_18smem_ptr_flag_bitsILi16EEENSS_INS5_IJNSA_ILi8EEESG_EEENS5_IJSG_SB_EEEEEEEvNS4_8identityESZ_S19_vS1A_EENS_8epilogue10collective18CollectiveEpilogueINS1C_23Sm100TmaWarpSpecializedILi4ELi2ELi64ELb1ELb0EEEJSH_NS5_IJNSS_ISE_SB_EENSS_ISG_SB_EEEEESI_SJ_SI_SJ_NS1C_6fusion15FusionCallbacksIS1G_NS1K_17LinearCombinationISI_fSI_fLNS_15FloatRoundStyleE2EEESH_S1J_JEEENS4_5SM1004TMEM4LOAD26SM100_TMEM_LOAD_32dp32b64xESZ_S19_NS4_39AutoVectorizingCopyWithAssumedAlignmentILi128EEENS4_14SM90_TMA_STOREES19_S1V_S1V_EEEvvEEEEvNT_6ParamsE,@"STO_CUDA_ENTRY STV_DEFAULT"
_ZN7cutlass13device_kernelINS_4gemm6kernel13GemmUniversalIN4cute5tupleIJiiiiEEENS1_10collective13CollectiveMmaINS1_35MainloopSm100TmaUmmaWarpSpecializedILi2ELi2ELi2ENS5_IJNS4_1CILi1EEESB_SB_EEEEENS5_IJNSA_ILi128EEENSA_ILi256EEENSA_ILi64EEEEEENS_10bfloat16_tENS5_IJlSB_lEEESI_SJ_NS4_8TiledMMAINS4_8MMA_AtomIJNS4_20SM100_MMA_F16BF16_SSISI_SI_fLi128ELi256ELNS4_4UMMA5MajorE0ELSO_0ELNSN_7ScaleInE0ELSP_0EEEEEENS4_6LayoutISC_NS5_IJNSA_ILi0EEEST_ST_EEEEENS5_IJNS4_10UnderscoreESW_SW_EEEEENS4_13SM90_TMA_LOADENS4_14ComposedLayoutINS4_7SwizzleILi3ELi4ELi3EEENS4_18smem_ptr_flag_bitsILi16EEENSS_INS5_IJNSA_ILi8EEESG_EEENS5_IJSG_SB_EEEEEEEvNS4_8identityESZ_S19_vS1A_EENS_8epilogue10collective18CollectiveEpilogueINS1C_23Sm100TmaWarpSpecializedILi4ELi2ELi64ELb1ELb0EEEJSH_NS5_IJNSS_ISE_SB_EENSS_ISG_SB_EEEEESI_SJ_SI_SJ_NS1C_6fusion15FusionCallbacksIS1G_NS1K_17LinearCombinationISI_fSI_fLNS_15FloatRoundStyleE2EEESH_S1J_JEEENS4_5SM1004TMEM4LOAD26SM100_TMEM_LOAD_32dp32b64xESZ_S19_NS4_39AutoVectorizingCopyWithAssumedAlignmentILi128EEENS4_14SM90_TMA_STOREES19_S1V_S1V_EEEvvEEEEvNT_6ParamsE:
[----:B------:R-:W1:Y:S01]  /*0000*/  LDC R1, c[0x0][0x37c] ;  /* 0x0000df00ff017b82 */ /* 0x000e620000000800 */
[----:B------:R-:W2:Y:S01]  /*0010*/  S2R R170, SR_TID.X ;  /* 0x0000000000aa7919 */ /* 0x000ea20000002100 */
[----:B------:R-:W3:Y:S01]  /*0020*/  LDCU.64 UR4, c[0x0][0x890] ;  /* 0x00011200ff0477ac */ /* 0x000ee20008000a00 */
[----:B------:R-:W-:Y:S02]  /*0030*/  PRMT R155, RZ, 0x7610, R155 ;  /* 0x00007610ff9b7816 */ /* 0x000fe4000000009b */
[----:B------:R-:W-:Y:S01]  /*0040*/  ELECT P5, URZ, PT ;  /* 0x0000000000ff782f */ /* 0x000fe200038a0000 */
[----:B------:R-:W4:Y:S01]  /*0050*/  LDCU.64 UR46, c[0x0][0x358] ;  /* 0x00006b00ff2e77ac */ /* 0x000f220008000a00 */
[----:B---3--:R-:W-:-:S04]  /*0060*/  UISETP.NE.U32.AND UP0, UPT, UR4, URZ, UPT ;  /* 0x000000ff0400728c */ /* 0x008fc8000bf05070 */
[----:B------:R-:W-:Y:S01]  /*0070*/  UISETP.NE.AND.EX UP0, UPT, UR5, URZ, UPT, UP0 ;  /* 0x000000ff0500728c */ /* 0x000fe2000bf05300 */
[----:B--2---:R-:W-:-:S05]  /*0080*/  SHF.R.U32.HI R162, RZ, 0x5, R170 ;  /* 0x00000005ffa27819 */ /* 0x004fca00000116aa */
[----:B------:R-:W2:Y:S02]  /*0090*/  SHFL.IDX PT, R0, R162, RZ, 0x1f ;  /* 0x00001fffa2007589 */ /* 0x000ea400000e0000 */
[----:B--2---:R-:W-:Y:S01]  /*00a0*/  R2UR UR8, R0 ;  /* 0x00000000000872ca */ /* 0x004fe200000e0000 */
[----:B-1--4-:R-:W-:-:S14]  /*00b0*/  BRA.U UP0, `(.L_x_0) ;  /* 0x00000001002c7547 */ /* 0x012fdc000b800000 */
[----:B------:R-:W1:Y:S02]  /*00c0*/  LDCU.64 UR6, c[0x0][0x888] ;  /* 0x00011100ff0677ac */ /* 0x000e640008000a00 */
[----:B-1----:R-:W-:-:S04]  /*00d0*/  UISETP.NE.U32.AND UP0, UPT, UR6, URZ, UPT ;  /* 0x000000ff0600728c */ /* 0x002fc8000bf05070 */
[----:B------:R-:W-:-:S09]  /*00e0*/  UISETP.NE.AND.EX UP0, UPT, UR7, URZ, UPT, UP0 ;  /* 0x000000ff0700728c */ /* 0x000fd2000bf05300 */
[----:B------:R-:W-:Y:S05]  /*00f0*/  BRA.U !UP0, `(.L_x_1) ;  /* 0x0000000108107547 */ /* 0x000fea000b800000 */
[----:B------:R-:W1:Y:S02]  /*0100*/  LDC.64 R2, c[0x0][0x888] ;  /* 0x00022200ff027b82 */ /* 0x000e640000000a00 */
[----:B-1----:R1:W5:Y:S01]  /*0110*/  LDG.E R81, desc[UR46][R2.64] ;  /* 0x0000002e02517981 */ /* 0x002362000c1e1900 */
[----:B------:R-:W-:Y:S01]  /*0120*/  HFMA2 R155, -RZ, RZ, 0, 5.9604644775390625e-08 ;  /* 0x00000001ff9b7431 */ /* 0x000fe200000001ff */
[----:B------:R-:W-:Y:S05]  /*0130*/  BRA `(.L_x_0) ;  /* 0x00000000000c7947 */ /* 0x000fea0003800000 */
.L_x_1:
[----:B------:R-:W1:Y:S01]  /*0140*/  LDCU UR6, c[0x0][0x880] ;  /* 0x00011000ff0677ac */ /* 0x000e620008000800 */
[----:B------:R-:W-:Y:S01]  /*0150*/  HFMA2 R155, -RZ, RZ, 0, 5.9604644775390625e-08 ;  /* 0x00000001ff9b7431 */ /* 0x000fe200000001ff */
[----:B-1----:R-:W-:-:S07]  /*0160*/  MOV R81, UR6 ;  /* 0x0000000600517c02 */ /* 0x002fce0008000f00 */
.L_x_0:
[----:B------:R-:W2:Y:S02]  /*0170*/  LDCU.64 UR6, c[0x0][0x8b0] ;  /* 0x00011600ff0677ac */ /* 0x000ea40008000a00 */
[----:B--2---:R-:W-:-:S04]  /*0180*/  UISETP.NE.U32.AND UP0, UPT, UR6, URZ, UPT ;  /* 0x000000ff0600728c */ /* 0x004fc8000bf05070 */
[----:B------:R-:W-:-:S09]  /*0190*/  UISETP.NE.AND.EX UP0, UPT, UR7, URZ, UPT, UP0 ;  /* 0x000000ff0700728c */ /* 0x000fd2000bf05300 */
[----:B------:R-:W-:Y:S05]  /*01a0*/  BRA.U UP0, `(.L_x_2) ;  /* 0x0000000100247547 */ /* 0x000fea000b800000 */
[----:B------:R-:W2:Y:S02]  /*01b0*/  LDCU.64 UR6, c[0x0][0x8a8] ;  /* 0x00011500ff0677ac */ /* 0x000ea40008000a00 */
[----:B--2---:R-:W-:-:S04]  /*01c0*/  UISETP.NE.U32.AND UP0, UPT, UR6, URZ, UPT ;  /* 0x000000ff0600728c */ /* 0x004fc8000bf05070 */
[----:B------:R-:W-:-:S09]  /*01d0*/  UISETP.NE.AND.EX UP0, UPT, UR7, URZ, UPT, UP0 ;  /* 0x000000ff0700728c */ /* 0x000fd2000bf05300 */
[----:B------:R-:W-:Y:S05]  /*01e0*/  BRA.U !UP0, `(.L_x_3) ;  /* 0x00000001080c7547 */ /* 0x000fea000b800000 */
[----:B------:R-:W2:Y:S02]  /*01f0*/  LDC.64 R78, c[0x0][0x8a8] ;  /* 0x00022a00ff4e7b82 */ /* 0x000ea40000000a00 */
[----:B--2---:R2:W5:Y:S01]  /*0200*/  LDG.E R78, desc[UR46][R78.64] ;  /* 0x0000002e4e4e7981 */ /* 0x004562000c1e1900 */
[----:B------:R-:W-:Y:S05]  /*0210*/  BRA `(.L_x_2) ;  /* 0x0000000000087947 */ /* 0x000fea0003800000 */
.L_x_3:
[----:B------:R-:W2:Y:S02]  /*0220*/  LDCU UR6, c[0x0][0x8a0] ;  /* 0x00011400ff0677ac */ /* 0x000ea40008000800 */
[----:B--2---:R-:W-:Y:S02]  /*0230*/  MOV R78, UR6 ;  /* 0x00000006004e7c02 */ /* 0x004fe40008000f00 */
.L_x_2:
[----:B------:R-:W-:Y:S01]  /*0240*/  IMAD.U32 R0, RZ, RZ, UR8 ;  /* 0x00000008ff007e24 */ /* 0x000fe2000f8e00ff */
[----:B------:R-:W-:Y:S04]  /*0250*/  BSSY.RECONVERGENT B0, `(.L_x_4) ;  /* 0x000000c000007945 */ /* 0x000fe80003800200 */
[C---:B------:R-:W-:Y:S02]  /*0260*/  ISETP.NE.OR P1, PT, R0.reuse, 0x1, !P5 ;  /* 0x000000010000780c */ /* 0x040fe40006f25670 */
[----:B------:R-:W-:-:S11]  /*0270*/  ISETP.NE.OR P0, PT, R0, 0x3, !P5 ;  /* 0x000000030000780c */ /* 0x000fd60006f05670 */
[----:B------:R-:W-:Y:S05]  /*0280*/  @P1 BRA `(.L_x_5) ;  /* 0x0000000000201947 */ /* 0x000fea0003800000 */
[----:B------:R-:W3:Y:S02]  /*0290*/  LDCU.64 UR6, c[0x0][0x348] ;  /* 0x00006900ff0677ac */ /* 0x000ee40008000a00 */
[----:B---3--:R-:W-:Y:S02]  /*02a0*/  UIADD3 UR10, UP1, UPT, UR6, 0x80, URZ ;  /* 0x00000080060a7890 */ /* 0x008fe4000ff3e0ff */
[----:B------:R-:W-:Y:S02]  /*02b0*/  UIADD3 UR6, UP0, UPT, UR6, 0x180, URZ ;  /* 0x0000018006067890 */ /* 0x000fe4000ff1e0ff */
[----:B------:R-:W-:Y:S02]  /*02c0*/  UIADD3.X UR11, UPT, UPT, URZ, UR7, URZ, UP1, !UPT ;  /* 0x00000007ff0b7290 */ /* 0x000fe40008ffe4ff */
[----:B------:R-:W-:-:S07]  /*02d0*/  UIADD3.X UR7, UPT, UPT, URZ, UR7, URZ, UP0, !UPT ;  /* 0x00000007ff077290 */ /* 0x000fce00087fe4ff */
[----:B------:R3:W-:Y:S02]  /*02e0*/  UTMACCTL.PF [UR10] ;  /* 0x000000000a0079b9 */ /* 0x0007e40008040000 */
[----:B------:R3:W-:Y:S02]  /*02f0*/  UTMACCTL.PF [UR6] ;  /* 0x00000000060079b9 */ /* 0x0007e40008040000 */
[----:B---3--:R-:W-:Y:S01]  /*0300*/  NOP ;  /* 0x0000000000007918 */ /* 0x008fe20000000000 */
.L_x_5:
[----:B------:R-:W-:Y:S05]  /*0310*/  BSYNC.RECONVERGENT B0 ;  /* 0x0000000000007941 */ /* 0x000fea0003800200 */
.L_x_4:
[----:B------:R-:W-:Y:S04]  /*0320*/  BSSY.RECONVERGENT B0, `(.L_x_6) ;  /* 0x000000a000007945 */ /* 0x000fe80003800200 */
        /* <DEDUP_REMOVED lines=9> */
.L_x_7:
[----:B------:R-:W-:Y:S05]  /*03c0*/  BSYNC.RECONVERGENT B0 ;  /* 0x0000000000007941 */ /* 0x000fea0003800200 */
.L_x_6:
[----:B------:R-:W3:Y:S01]  /*03d0*/  LDCU.64 UR6, c[0x0][0x888] ;  /* 0x00011100ff0677ac */ /* 0x000ee20008000a00 */
[----:B------:R-:W-:Y:S02]  /*03e0*/  UISETP.EQ.U32.AND UP1, UPT, UR4, URZ, UPT ;  /* 0x000000ff0400728c */ /* 0x000fe4000bf22070 */
[----:B------:R-:W-:Y:S02]  /*03f0*/  UPLOP3.LUT UP2, UPT, UPT, UPT, UPT, 0x80, 0x8 ;  /* 0x000000000008789c */ /* 0x000fe40003f4f070 */
[----:B---3--:R-:W-:-:S04]  /*0400*/  UISETP.NE.U32.AND UP0, UPT, UR6, URZ, UPT ;  /* 0x000000ff0600728c */ /* 0x008fc8000bf05070 */
[----:B------:R-:W-:-:S04]  /*0410*/  UISETP.NE.AND.EX UP0, UPT, UR7, URZ, UPT, UP0 ;  /* 0x000000ff0700728c */ /* 0x000fc8000bf05300 */
[----:B------:R-:W-:-:S04]  /*0420*/  UISETP.EQ.OR.EX UP3, UPT, UR5, URZ, !UP0, UP1 ;  /* 0x000000ff0500728c */ /* 0x000fc8000c762710 */
[----:B------:R-:W-:-:S05]  /*0430*/  UP2UR UR50, UPR, URZ, 0x8 ;  /* 0x00000008ff327883 */ /* 0x000fca0008000000 */
[----:B------:R-:W-:Y:S07]  /*0440*/  BRA.U !UP3, `(.L_x_8) ;  /* 0x000000010b207547 */ /* 0x000fee000b800000 */
[----:B------:R-:W-:Y:S01]  /*0450*/  UISETP.NE.U32.AND UP2, UPT, UR4, URZ, UPT ;  /* 0x000000ff0400728c */ /* 0x000fe2000bf45070 */
[----:B-----5:R-:W-:Y:S01]  /*0460*/  FSETP.NEU.AND P0, PT, R81, RZ, PT ;  /* 0x000000ff5100720b */ /* 0x020fe20003f0d000 */
[----:B------:R-:W-:Y:S02]  /*0470*/  USEL UR4, URZ, 0xffffffff, UP0 ;  /* 0xffffffffff047887 */ /* 0x000fe40008000000 */
[----:B------:R-:W-:-:S10]  /*0480*/  UISETP.NE.AND.EX UP2, UPT, UR5, URZ, UPT, UP2 ;  /* 0x000000ff0500728c */ /* 0x000fd4000bf45320 */
[----:B------:R-:W-:Y:S01]  /*0490*/  VOTEU.ANY UP1, P0 ;  /* 0x0000000000ff7886 */ /* 0x000fe20000020100 */
[----:B------:R-:W-:-:S04]  /*04a0*/  @!UP2 USEL UR4, URZ, 0xffffffff, UP1 ;  /* 0xffffffffff04a887 */ /* 0x000fc80008800000 */
[----:B------:R-:W-:-:S04]  /*04b0*/  ULOP3.LUT UR4, UR4, 0x1, URZ, 0xc0, !UPT ;  /* 0x0000000104047892 */ /* 0x000fc8000f8ec0ff */
[----:B------:R-:W-:-:S11]  /*04c0*/  UISETP.NE.U32.AND UP2, UPT, UR4, 0x1, UPT ;  /* 0x000000010400788c */ /* 0x000fd6000bf45070 */
.L_x_8:
[----:B-1----:R-:W1:Y:S01]  /*04d0*/  SHFL.IDX PT, R2, R162, RZ, 0x1f ;  /* 0x00001fffa2027589 */ /* 0x002e6200000e0000 */
[----:B------:R-:W-:-:S04]  /*04e0*/  UISETP.NE.AND UP1, UPT, UR8, 0x2, UPT ;  /* 0x000000020800788c */ /* 0x000fc8000bf25270 */
[----:B------:R-:W-:Y:S01]  /*04f0*/  USEL UR6, URZ, 0x1, UP1 ;  /* 0x00000001ff067887 */ /* 0x000fe20008800000 */
[----:B-1----:R-:W-:-:S13]  /*0500*/  ISETP.NE.AND P0, PT, R2, RZ, PT ;  /* 0x000000ff0200720c */ /* 0x002fda0003f05270 */
[----:B------:R-:W-:Y:S05]  /*0510*/  @P0 BRA `(.L_x_9) ;  /* 0x0000000000380947 */ /* 0x000fea0003800000 */
[----:B------:R-:W1:Y:S01]  /*0520*/  S2UR UR5, SR_CgaCtaId ;  /* 0x00000000000579c3 */ /* 0x000e620000008800 */
[----:B------:R-:W-:Y:S01]  /*0530*/  UMOV UR7, 0x400 ;  /* 0x0000040000077882 */ /* 0x000fe20000000000 */
[----:B------:R-:W-:Y:S01]  /*0540*/  UMOV UR4, 0x1 ;  /* 0x0000000100047882 */ /* 0x000fe20000000000 */
[----:B------:R-:W-:Y:S01]  /*0550*/  ELECT P0, URZ, PT ;  /* 0x0000000000ff782f */ /* 0x000fe20003800000 */
[----:B------:R-:W-:-:S04]  /*0560*/  UIADD3 UR10, UPT, UPT, -UR4, 0x100000, URZ ;  /* 0x00100000040a7890 */ /* 0x000fc8000fffe1ff */
[----:B------:R-:W-:Y:S02]  /*0570*/  USHF.L.U32 UR11, UR10, 0xb, URZ ;  /* 0x0000000b0a0b7899 */ /* 0x000fe400080006ff */
[----:B------:R-:W-:Y:S02]  /*0580*/  USHF.L.U32 UR10, UR10, 0x1, URZ ;  /* 0x000000010a0a7899 */ /* 0x000fe400080006ff */
[----:B-1----:R-:W-:Y:S01]  /*0590*/  ULEA UR5, UR5, UR7, 0x18 ;  /* 0x0000000705057291 */ /* 0x002fe2000f8ec0ff */
[----:B------:R-:W1:Y:S11]  /*05a0*/  FENCE.VIEW.ASYNC.S ;  /* 0x00000000000073c6 */ /* 0x000e760000000000 */
[----:B-1----:R1:W3:Y:S01]  /*05b0*/  SYNCS.EXCH.64 URZ, [UR5], UR10 ;  /* 0x0000000a05ff75b2 */ /* 0x0022e20008000100 */
[----:B------:R1:W4:Y:S01]  /*05c0*/  SYNCS.EXCH.64 URZ, [UR5+0x10], UR10 ;  /* 0x0000100a05ff75b2 */ /* 0x0003220008000100 */
[----:B------:R1:W1:Y:S01]  /*05d0*/  SYNCS.EXCH.64 URZ, [UR5+0x8], UR10 ;  /* 0x0000080a05ff75b2 */ /* 0x0002620008000100 */
[----:B------:R1:W1:Y:S01]  /*05e0*/  SYNCS.EXCH.64 URZ, [UR5+0x18], UR10 ;  /* 0x0000180a05ff75b2 */ /* 0x0002620008000100 */
[----:B------:R-:W-:Y:S01]  /*05f0*/  NOP ;  /* 0x0000000000007918 */ /* 0x000fe20000000000 */
.L_x_9:
[----:B------:R-:W2:Y:S01]  /*0600*/  SHFL.IDX PT, R2, R162, RZ, 0x1f ;  /* 0x00001fffa2027589 */ /* 0x000ea200000e0000 */
[----:B------:R-:W-:Y:S01]  /*0610*/  NOP ;  /* 0x0000000000007918 */ /* 0x000fe20000000000 */
[----:B--2---:R-:W-:-:S13]  /*0620*/  ISETP.NE.AND P0, PT, R2, 0x1, PT ;  /* 0x000000010200780c */ /* 0x004fda0003f05270 */
[----:B------:R-:W-:Y:S05]  /*0630*/  @P0 BRA `(.L_x_10) ;  /* 0x0000000000580947 */ /* 0x000fea0003800000 */
[----:B------:R-:W2:Y:S01]  /*0640*/  S2UR UR7, SR_CgaCtaId ;  /* 0x00000000000779c3 */ /* 0x000ea20000008800 */
[----:B------:R-:W-:Y:S01]  /*0650*/  UMOV UR9, 0x400 ;  /* 0x0000040000097882 */ /* 0x000fe20000000000 */
[----:B-1----:R-:W-:Y:S01]  /*0660*/  UMOV UR5, 0x20 ;  /* 0x0000002000057882 */ /* 0x002fe20000000000 */
[----:B------:R-:W-:Y:S01]  /*0670*/  UMOV UR4, 0x80 ;  /* 0x0000008000047882 */ /* 0x000fe20000000000 */
[----:B------:R-:W-:-:S04]  /*0680*/  UIADD3 UR10, UPT, UPT, -UR5, 0x100000, URZ ;  /* 0x00100000050a7890 */ /* 0x000fc8000fffe1ff */
[----:B------:R-:W-:Y:S02]  /*0690*/  USHF.L.U32 UR11, UR10, 0xb, URZ ;  /* 0x0000000b0a0b7899 */ /* 0x000fe400080006ff */
[----:B------:R-:W-:Y:S02]  /*06a0*/  USHF.L.U32 UR10, UR10, 0x1, URZ ;  /* 0x000000010a0a7899 */ /* 0x000fe400080006ff */
[----:B------:R-:W-:-:S04]  /*06b0*/  UIADD3 UR4, UPT, UPT, -UR4, 0x100000, URZ ;  /* 0x0010000004047890 */ /* 0x000fc8000fffe1ff */
[----:B------:R-:W-:Y:S02]  /*06c0*/  USHF.L.U32 UR5, UR4, 0xb, URZ ;  /* 0x0000000b04057899 */ /* 0x000fe400080006ff */
[----:B------:R-:W-:Y:S01]  /*06d0*/  USHF.L.U32 UR4, UR4, 0x1, URZ ;  /* 0x0000000104047899 */ /* 0x000fe200080006ff */
[----:B------:R-:W-:Y:S01]  /*06e0*/  ELECT P0, URZ, PT ;  /* 0x0000000000ff782f */ /* 0x000fe20003800000 */
[----:B--2---:R-:W-:Y:S01]  /*06f0*/  ULEA UR7, UR7, UR9, 0x18 ;  /* 0x0000000907077291 */ /* 0x004fe2000f8ec0ff */
[----:B------:R-:W1:Y:S11]  /*0700*/  FENCE.VIEW.ASYNC.S ;  /* 0x00000000000073c6 */ /* 0x000e760000000000 */
[----:B-1----:R2:W1:Y:S01]  /*0710*/  SYNCS.EXCH.64 URZ, [UR7+0x20], UR10 ;  /* 0x0000200a07ff75b2 */ /* 0x0024620008000100 */
[----:B------:R2:W1:Y:S01]  /*0720*/  SYNCS.EXCH.64 URZ, [UR7+0x40], UR4 ;  /* 0x0000400407ff75b2 */ /* 0x0004620008000100 */
[----:B------:R2:W1:Y:S01]  /*0730*/  SYNCS.EXCH.64 URZ, [UR7+0x28], UR10 ;  /* 0x0000280a07ff75b2 */ /* 0x0004620008000100 */
[----:B------:R2:W1:Y:S01]  /*0740*/  SYNCS.EXCH.64 URZ, [UR7+0x48], UR4 ;  /* 0x0000480407ff75b2 */ /* 0x0004620008000100 */
[----:B------:R2:W1:Y:S01]  /*0750*/  SYNCS.EXCH.64 URZ, [UR7+0x30], UR10 ;  /* 0x0000300a07ff75b2 */ /* 0x0004620008000100 */
[----:B------:R2:W1:Y:S01]  /*0760*/  SYNCS.EXCH.64 URZ, [UR7+0x50], UR4 ;  /* 0x0000500407ff75b2 */ /* 0x0004620008000100 */
[----:B------:R2:W1:Y:S01]  /*0770*/  SYNCS.EXCH.64 URZ, [UR7+0x38], UR10 ;  /* 0x0000380a07ff75b2 */ /* 0x0004620008000100 */
[----:B------:R2:W1:Y:S02]  /*0780*/  SYNCS.EXCH.64 URZ, [UR7+0x58], UR4 ;  /* 0x0000580407ff75b2 */ /* 0x0004640008000100 */
[----:B--2---:R-:W-:Y:S01]  /*0790*/  NOP ;  /* 0x0000000000007918 */ /* 0x004fe20000000000 */
.L_x_10:
[----:B------:R-:W2:Y:S01]  /*07a0*/  SHFL.IDX PT, R2, R162, RZ, 0x1f ;  /* 0x00001fffa2027589 */ /* 0x000ea200000e0000 */
[----:B------:R-:W-:Y:S01]  /*07b0*/  NOP ;  /* 0x0000000000007918 */ /* 0x000fe20000000000 */
[----:B--2---:R-:W-:-:S13]  /*07c0*/  ISETP.NE.AND P0, PT, R2, 0x3, PT ;  /* 0x000000030200780c */ /* 0x004fda0003f05270 */
[----:B------:R-:W-:Y:S05]  /*07d0*/  @P0 BRA `(.L_x_11) ;  /* 0x0000000000300947 */ /* 0x000fea0003800000 */
[----:B-1----:R-:W1:Y:S01]  /*07e0*/  S2UR UR5, SR_CgaCtaId ;  /* 0x00000000000579c3 */ /* 0x002e620000008800 */
        /* <DEDUP_REMOVED lines=8> */
[----:B-1----:R2:W1:Y:S01]  /*0870*/  SYNCS.EXCH.64 URZ, [UR5+0x60], UR10 ;  /* 0x0000600a05ff75b2 */ /* 0x0024620008000100 */
[----:B------:R2:W1:Y:S02]  /*0880*/  SYNCS.EXCH.64 URZ, [UR5+0x68], UR10 ;  /* 0x0000680a05ff75b2 */ /* 0x0004640008000100 */
[----:B--2---:R-:W-:Y:S01]  /*0890*/  NOP ;  /* 0x0000000000007918 */ /* 0x004fe20000000000 */
.L_x_11:
[----:B------:R-:W2:Y:S01]  /*08a0*/  SHFL.IDX PT, R2, R162, RZ, 0x1f ;  /* 0x00001fffa2027589 */ /* 0x000ea200000e0000 */
[----:B------:R-:W-:Y:S01]  /*08b0*/  NOP ;  /* 0x0000000000007918 */ /* 0x000fe20000000000 */
[----:B--2---:R-:W-:-:S13]  /*08c0*/  ISETP.NE.AND P0, PT, R2, 0x4, PT ;  /* 0x000000040200780c */ /* 0x004fda0003f05270 */
[----:B------:R-:W-:Y:S05]  /*08d0*/  @P0 BRA `(.L_x_12) ;  /* 0x00000000004c0947 */ /* 0x000fea0003800000 */
[----:B-1----:R-:W1:Y:S01]  /*08e0*/  S2UR UR5, SR_CgaCtaId ;  /* 0x00000000000579c3 */ /* 0x002e620000008800 */
[----:B------:R-:W-:Y:S01]  /*08f0*/  UMOV UR9, 0x100 ;  /* 0x0000010000097882 */ /* 0x000fe20000000000 */
[----:B------:R-:W-:Y:S01]  /*0900*/  UMOV UR7, 0x400 ;  /* 0x0000040000077882 */ /* 0x000fe20000000000 */
[----:B------:R-:W-:Y:S01]  /*0910*/  USEL UR9, UR9, 0xe0, UP2 ;  /* 0x000000e009097887 */ /* 0x000fe20009000000 */
[----:B------:R-:W-:Y:S01]  /*0920*/  UMOV UR4, 0x1 ;  /* 0x0000000100047882 */ /* 0x000fe20000000000 */
[----:B------:R-:W-:Y:S01]  /*0930*/  ELECT P0, URZ, PT ;  /* 0x0000000000ff782f */ /* 0x000fe20003800000 */
[----:B------:R-:W-:-:S04]  /*0940*/  UIADD3 UR10, UPT, UPT, -UR4, 0x100000, URZ ;  /* 0x00100000040a7890 */ /* 0x000fc8000fffe1ff */
[----:B------:R-:W-:Y:S02]  /*0950*/  USHF.L.U32 UR11, UR10, 0xb, URZ ;  /* 0x0000000b0a0b7899 */ /* 0x000fe400080006ff */
[----:B------:R-:W-:Y:S02]  /*0960*/  USHF.L.U32 UR10, UR10, 0x1, URZ ;  /* 0x000000010a0a7899 */ /* 0x000fe400080006ff */
[----:B------:R-:W-:-:S04]  /*0970*/  UIADD3 UR12, UPT, UPT, -UR9, 0x100000, URZ ;  /* 0x00100000090c7890 */ /* 0x000fc8000fffe1ff */
[----:B------:R-:W-:Y:S02]  /*0980*/  USHF.L.U32 UR13, UR12, 0xb, URZ ;  /* 0x0000000b0c0d7899 */ /* 0x000fe400080006ff */
[----:B------:R-:W-:Y:S02]  /*0990*/  USHF.L.U32 UR12, UR12, 0x1, URZ ;  /* 0x000000010c0c7899 */ /* 0x000fe400080006ff */
[----:B-1----:R-:W-:Y:S01]  /*09a0*/  ULEA UR5, UR5, UR7, 0x18 ;  /* 0x0000000705057291 */ /* 0x002fe2000f8ec0ff */
[----:B------:R-:W1:Y:S11]  /*09b0*/  FENCE.VIEW.ASYNC.S ;  /* 0x00000000000073c6 */ /* 0x000e760000000000 */
[----:B-1----:R2:W1:Y:S01]  /*09c0*/  SYNCS.EXCH.64 URZ, [UR5+0x70], UR10 ;  /* 0x0000700a05ff75b2 */ /* 0x0024620008000100 */
[----:B------:R2:W1:Y:S01]  /*09d0*/  SYNCS.EXCH.64 URZ, [UR5+0x80], UR12 ;  /* 0x0000800c05ff75b2 */ /* 0x0004620008000100 */
[----:B------:R2:W1:Y:S01]  /*09e0*/  SYNCS.EXCH.64 URZ, [UR5+0x78], UR10 ;  /* 0x0000780a05ff75b2 */ /* 0x0004620008000100 */
[----:B------:R2:W1:Y:S02]  /*09f0*/  SYNCS.EXCH.64 URZ, [UR5+0x88], UR12 ;  /* 0x0000880c05ff75b2 */ /* 0x0004640008000100 */
[----:B--2---:R-:W-:Y:S01]  /*0a00*/  NOP ;  /* 0x0000000000007918 */ /* 0x004fe20000000000 */
.L_x_12:
        /* <DEDUP_REMOVED lines=20> */
[----:B------:R2:W1:Y:S02]  /*0b50*/  SYNCS.EXCH.64 URZ, [UR7+0xa8], UR4 ;  /* 0x0000a80407ff75b2 */ /* 0x0004640008000100 */
[----:B--2---:R-:W-:Y:S01]  /*0b60*/  NOP ;  /* 0x0000000000007918 */ /* 0x004fe20000000000 */
.L_x_13:
        /* <DEDUP_REMOVED lines=18> */
.L_x_14:
[----:B-1----:R-:W1:Y:S01]  /*0c90*/  S2UR UR5, SR_CTAID.X ;  /* 0x00000000000579c3 */ /* 0x002e620000002500 */
[----:B------:R-:W-:-:S05]  /*0ca0*/  CS2R.32 R156, SR_CgaSize ;  /* 0x00000000009c7805 */ /* 0x000fca0000008a00 */
[----:B------:R-:W-:-:S05]  /*0cb0*/  IMAD R156, R156, -0xa0, RZ ;  /* 0xffffff609c9c7824 */ /* 0x000fca00078e02ff */
[----:B------:R-:W-:-:S14]  /*0cc0*/  R2UR UR9, R156 ;  /* 0x000000009c0972ca */ /* 0x000fdc00000e0000 */
[----:B------:R-:W2:Y:S01]  /*0cd0*/  LDCU UR9, c[0x0][UR9+0x2b0] ;  /* 0x00005600090977ac */ /* 0x000ea20008000800 */
[----:B------:R-:W-:Y:S01]  /*0ce0*/  NOP ;  /* 0x0000000000007918 */ /* 0x000fe20000000000 */
[----:B------:R-:W-:-:S05]  /*0cf0*/  CS2R.32 R156, SR_CgaSize ;  /* 0x00000000009c7805 */ /* 0x000fca0000008a00 */
[----:B------:R-:W-:-:S05]  /*0d00*/  IMAD R156, R156, -0xa0, RZ ;  /* 0xffffff609c9c7824 */ /* 0x000fca00078e02ff */
[----:B------:R-:W-:-:S14]  /*0d10*/  R2UR UR7, R156 ;  /* 0x000000009c0772ca */ /* 0x000fdc00000e0000 */
[----:B------:R-:W3:Y:S01]  /*0d20*/  LDCU UR7, c[0x0][UR7+0x2b4] ;  /* 0x00005680070777ac */ /* 0x000ee20008000800 */
[----:B------:R-:W4:Y:S08]  /*0d30*/  S2UR UR4, SR_CTAID.Y ;  /* 0x00000000000479c3 */ /* 0x000f300000002600 */
[----:B------:R-:W3:Y:S01]  /*0d40*/  LDC R9, c[0x0][0xb24] ;  /* 0x0002c900ff097b82 */ /* 0x000ee20000000800 */
[----:B-1----:R-:W-:-:S02]  /*0d50*/  I2FP.F32.U32 R4, UR5 ;  /* 0x0000000500047c45 */ /* 0x002fc40008201000 */
[----:B------:R-:W-:-:S05]  /*0d60*/  CS2R.32 R5, SR_CgaSize ;  /* 0x0000000000057805 */ /* 0x000fca0000008a00 */
[----:B------:R-:W-:-:S06]  /*0d70*/  IMAD R5, R5, -0xa0, RZ ;  /* 0xffffff6005057824 */ /* 0x000fcc00078e02ff */
[----:B------:R-:W1:Y:S01]  /*0d80*/  LDC R5, c[0x0][R5+0x2a0] ;  /* 0x0000a80005057b82 */ /* 0x000e620000000800 */
[----:B------:R-:W-:Y:S01]  /*0d90*/  MOV R21, UR5 ;  /* 0x0000000500157c02 */ /* 0x000fe20008000f00 */
[----:B--2---:R-:W-:Y:S01]  /*0da0*/  FMUL R4, R4, UR9 ;  /* 0x0000000904047c20 */ /* 0x004fe20008400000 */
[----:B----4-:R-:W-:Y:S02]  /*0db0*/  I2FP.F32.U32 R2, UR4 ;  /* 0x0000000400027c45 */ /* 0x010fe40008201000 */
[----:B------:R-:W-:-:S05]  /*0dc0*/  CS2R.32 R3, SR_CgaSize ;  /* 0x0000000000037805 */ /* 0x000fca0000008a00 */
[----:B------:R-:W-:-:S06]  /*0dd0*/  IMAD R3, R3, -0xa0, RZ ;  /* 0xffffff6003037824 */ /* 0x000fcc00078e02ff */
[----:B------:R-:W2:Y:S01]  /*0de0*/  LDC R3, c[0x0][R3+0x2a4] ;  /* 0x0000a90003037b82 */ /* 0x000ea20000000800 */
[----:B------:R-:W4:Y:S01]  /*0df0*/  F2I.U32.TRUNC.NTZ R156, R4 ;  /* 0x00000004009c7305 */ /* 0x000f22000020f000 */
[----:B------:R-:W-:Y:S01]  /*0e00*/  MOV R20, UR4 ;  /* 0x0000000400147c02 */ /* 0x000fe20008000f00 */
[----:B---3--:R-:W-:-:S05]  /*0e10*/  FMUL R2, R2, UR7 ;  /* 0x0000000702027c20 */ /* 0x008fca0008400000 */
[----:B------:R-:W-:Y:S01]  /*0e20*/  BAR.SYNC.DEFER_BLOCKING 0x0 ;  /* 0x0000000000007b1d */ /* 0x000fe20000010000 */
[----:B------:R-:W-:-:S05]  /*0e30*/  ISETP.GE.AND P0, PT, R9, 0x1, PT ;  /* 0x000000010900780c */ /* 0x000fca0003f06270 */
[----:B------:R-:W3:Y:S02]  /*0e40*/  F2I.U32.TRUNC.NTZ R154, R2 ;  /* 0x00000002009a7305 */ /* 0x000ee4000020f000 */
[----:B------:R-:W2:Y:S01]  /*0e50*/  S2UR UR36, SR_CTAID.Z ;  /* 0x00000000002479c3 */ /* 0x000ea20000002700 */
[----:B----4-:R-:W-:-:S05]  /*0e60*/  IADD3 R156, PT, PT, -R156, RZ, RZ ;  /* 0x000000ff9c9c7210 */ /* 0x010fca0007ffe1ff */
[----:B-1----:R-:W-:Y:S01]  /*0e70*/  IMAD R156, R5, R156, UR5 ;  /* 0x00000005059c7e24 */ /* 0x002fe2000f8e029c */
[----:B---3--:R-:W-:-:S05]  /*0e80*/  IADD3 R154, PT, PT, -R154, RZ, RZ ;  /* 0x000000ff9a9a7210 */ /* 0x008fca0007ffe1ff */
[----:B--2---:R-:W-:Y:S01]  /*0e90*/  IMAD R154, R3, R154, UR4 ;  /* 0x00000004039a7e24 */ /* 0x004fe2000f8e029a */
[----:B------:R-:W-:Y:S06]  /*0ea0*/  @!P0 BRA `(.L_x_15) ;  /* 0x0000000000b88947 */ /* 0x000fec0003800000 */
[----:B------:R-:W1:Y:S01]  /*0eb0*/  LDC.64 R4, c[0x0][0xb18] ;  /* 0x0002c600ff047b82 */ /* 0x000e620000000a00 */
[----:B------:R-:W-:-:S07]  /*0ec0*/  ISETP.NE.AND P0, PT, R9, 0x1, PT ;  /* 0x000000010900780c */ /* 0x000fce0003f05270 */
[----:B------:R-:W2:Y:S08]  /*0ed0*/  LDC R10, c[0x0][0xb0c] ;  /* 0x0002c300ff0a7b82 */ /* 0x000eb00000000800 */
[----:B------:R-:W3:Y:S08]  /*0ee0*/  LDC R11, c[0x0][0x370] ;  /* 0x0000dc00ff0b7b82 */ /* 0x000ef00000000800 */
[----:B------:R-:W4:Y:S01]  /*0ef0*/  LDC R12, c[0x0][0x374] ;  /* 0x0000dd00ff0c7b82 */ /* 0x000f220000000800 */
[----:B-1----:R-:W-:-:S07]  /*0f00*/  ISETP.NE.AND P1, PT, R4, 0x1, PT ;  /* 0x000000010400780c */ /* 0x002fce0003f25270 */
[----:B------:R-:W3:Y:S01]  /*0f10*/  LDC.64 R6, c[0x0][0xb10] ;  /* 0x0002c400ff067b82 */ /* 0x000ee20000000a00 */
[----:B--2---:R-:W-:-:S07]  /*0f20*/  ISETP.NE.AND P2, PT, R10, 0x1, PT ;  /* 0x000000010a00780c */ /* 0x004fce0003f45270 */
[----:B------:R-:W1:Y:S08]  /*0f30*/  LDC R8, c[0x0][0xb20] ;  /* 0x0002c800ff087b82 */ /* 0x000e700000000800 */
[----:B------:R-:W2:Y:S01]  /*0f40*/  LDC.64 R2, c[0x0][0xb28] ;  /* 0x0002ca00ff027b82 */ /* 0x000ea20000000a00 */
[----:B----4-:R-:W-:-:S04]  /*0f50*/  IMAD.HI.U32 R13, R12, R5, RZ ;  /* 0x000000050c0d7227 */ /* 0x010fc800078e00ff */
[----:B------:R-:W-:-:S04]  /*0f60*/  IMAD.HI.U32 R5, R20, R5, RZ ;  /* 0x0000000514057227 */ /* 0x000fc800078e00ff */
[----:B---3--:R-:W-:-:S04]  /*0f70*/  IMAD.HI.U32 R14, R11, R6, RZ ;  /* 0x000000060b0e7227 */ /* 0x008fc800078e00ff */
[C---:B------:R-:W-:Y:S01]  /*0f80*/  IMAD.HI.U32 R16, R21.reuse, R6, RZ ;  /* 0x0000000615107227 */ /* 0x040fe200078e00ff */
[-C--:B------:R-:W-:Y:S02]  /*0f90*/  @P2 SHF.R.U32.HI R11, RZ, R7.reuse, R14 ;  /* 0x00000007ff0b2219 */ /* 0x080fe4000001160e */
[-C--:B-1----:R-:W-:Y:S02]  /*0fa0*/  @P1 SHF.R.U32.HI R12, RZ, R8.reuse, R13 ;  /* 0x00000008ff0c1219 */ /* 0x082fe4000001160d */
[----:B------:R-:W-:Y:S02]  /*0fb0*/  SHF.R.U32.HI R5, RZ, R8, R5 ;  /* 0x00000008ff057219 */ /* 0x000fe40000011605 */
[----:B------:R-:W-:Y:S02]  /*0fc0*/  SHF.R.U32.HI R16, RZ, R7, R16 ;  /* 0x00000007ff107219 */ /* 0x000fe40000011610 */
[----:B------:R-:W-:Y:S01]  /*0fd0*/  SEL R5, R20, R5, !P1 ;  /* 0x0000000514057207 */ /* 0x000fe20004800000 */
[----:B--2---:R-:W-:Y:S01]  /*0fe0*/  IMAD.HI.U32 R14, R12, R2, RZ ;  /* 0x000000020c0e7227 */ /* 0x004fe200078e00ff */
[----:B------:R-:W-:-:S02]  /*0ff0*/  SEL R7, R21, R16, !P2 ;  /* 0x0000001015077207 */ /* 0x000fc40005000000 */
[----:B------:R-:W-:Y:S01]  /*1000*/  IADD3 R13, PT, PT, -R5, RZ, RZ ;  /* 0x000000ff050d7210 */ /* 0x000fe20007ffe1ff */
[----:B------:R-:W-:Y:S01]  /*1010*/  IMAD.HI.U32 R6, R11, R2, RZ ;  /* 0x000000020b067227 */ /* 0x000fe200078e00ff */
[----:B------:R-:W-:-:S03]  /*1020*/  @P0 SHF.R.U32.HI R12, RZ, R3, R14 ;  /* 0x00000003ff0c0219 */ /* 0x000fc6000001160e */
[----:B------:R-:W-:Y:S01]  /*1030*/  IMAD R13, R4, R13, R20 ;  /* 0x0000000d040d7224 */ /* 0x000fe200078e0214 */
[----:B------:R-:W-:Y:S01]  /*1040*/  @P0 SHF.R.U32.HI R11, RZ, R3, R6 ;  /* 0x00000003ff0b0219 */ /* 0x000fe20000011606 */
[----:B------:R-:W-:-:S04]  /*1050*/  IMAD R12, R12, R9, RZ ;  /* 0x000000090c0c7224 */ /* 0x000fc800078e02ff */
[----:B------:R-:W-:Y:S01]  /*1060*/  IMAD R6, R11, R9, RZ ;  /* 0x000000090b067224 */ /* 0x000fe200078e02ff */
[----:B------:R-:W-:-:S04]  /*1070*/  ISETP.GE.AND P1, PT, R5, R12, PT ;  /* 0x0000000c0500720c */ /* 0x000fc80003f26270 */
[----:B------:R-:W-:Y:S01]  /*1080*/  ISETP.GE.OR P1, PT, R7, R6, P1 ;  /* 0x000000060700720c */ /* 0x000fe20000f26670 */
[----:B------:R-:W-:-:S05]  /*1090*/  IMAD.HI.U32 R6, R5, R2, RZ ;  /* 0x0000000205067227 */ /* 0x000fca00078e00ff */
[----:B------:R-:W-:-:S04]  /*10a0*/  SHF.R.U32.HI R6, RZ, R3, R6 ;  /* 0x00000003ff067219 */ /* 0x000fc80000011606 */
[----:B------:R-:W-:-:S03]  /*10b0*/  SEL R6, R5, R6, !P0 ;  /* 0x0000000605067207 */ /* 0x000fc60004000000 */
[----:B------:R-:W-:Y:S01]  /*10c0*/  @!P1 IMAD.HI.U32 R8, R7, R2, RZ ;  /* 0x0000000207089227 */ /* 0x000fe200078e00ff */
[----:B------:R-:W-:-:S04]  /*10d0*/  IADD3 R2, PT, PT, -R6, RZ, RZ ;  /* 0x000000ff06027210 */ /* 0x000fc80007ffe1ff */
[----:B------:R-:W-:Y:S01]  /*10e0*/  @!P1 SHF.R.U32.HI R8, RZ, R3, R8 ;  /* 0x00000003ff089219 */ /* 0x000fe20000011608 */
[----:B------:R-:W-:-:S03]  /*10f0*/  IMAD R2, R9, R2, R5 ;  /* 0x0000000209027224 */ /* 0x000fc600078e0205 */
[----:B------:R-:W-:-:S05]  /*1100*/  @!P1 SEL R3, R7, R8, !P0 ;  /* 0x0000000807039207 */ /* 0x000fca0004000000 */
[--C-:B------:R-:W-:Y:S02]  /*1110*/  @!P1 IMAD.IADD R6, R6, 0x1, -R3.reuse ;  /* 0x0000000106069824 */ /* 0x100fe400078e0a03 */
[----:B------:R-:W-:Y:S01]  /*1120*/  @!P1 IMAD R3, R2, R11, R3 ;  /* 0x0000000b02039224 */ /* 0x000fe200078e0203 */
[----:B------:R-:W-:Y:S01]  /*1130*/  IADD3 R2, PT, PT, -R7, RZ, RZ ;  /* 0x000000ff07027210 */ /* 0x000fe20007ffe1ff */
[----:B------:R-:W-:Y:S02]  /*1140*/  @!P1 IMAD R5, R6, R9, R7 ;  /* 0x0000000906059224 */ /* 0x000fe400078e0207 */
[----:B------:R-:W-:Y:S02]  /*1150*/  @!P1 IMAD.MOV.U32 R7, RZ, RZ, R3 ;  /* 0x000000ffff079224 */ /* 0x000fe400078e0003 */
[----:B------:R-:W-:Y:S02]  /*1160*/  IMAD R2, R10, R2, R21 ;  /* 0x000000020a027224 */ /* 0x000fe400078e0215 */
[----:B------:R-:W-:-:S02]  /*1170*/  IMAD R20, R5, R4, R13 ;  /* 0x0000000405147224 */ /* 0x000fc400078e020d */
[----:B------:R-:W-:Y:S02]  /*1180*/  IMAD R21, R7, R10, R2 ;  /* 0x0000000a07157224 */ /* 0x000fe400078e0202 */
.L_x_15:
[----:B------:R-:W1:Y:S01]  /*1190*/  LDCU UR4, c[0x0][0xb30] ;  /* 0x00016600ff0477ac */ /* 0x000e620008000800 */
[----:B------:R-:W2:Y:S08]  /*11a0*/  S2UR UR37, SR_CgaCtaId ;  /* 0x00000000002579c3 */ /* 0x000eb00000008800 */
[----:B------:R-:W3:Y:S01]  /*11b0*/  LDC R72, c[0x0][0xb24] ;  /* 0x0002c900ff487b82 */ /* 0x000ee20000000800 */
[----:B-1----:R-:W-:-:S09]  /*11c0*/  UISETP.NE.AND UP1, UPT, UR4, 0x1, UPT ;  /* 0x000000010400788c */ /* 0x002fd2000bf25270 */
[----:B--2---:R-:W-:Y:S05]  /*11d0*/  BRA.U UP1, `(.L_x_16) ;  /* 0x0000000101407547 */ /* 0x004fea000b800000 */
[----:B------:R-:W1:Y:S08]  /*11e0*/  LDC.64 R4, c[0x0][0xb10] ;  /* 0x0002c400ff047b82 */ /* 0x000e700000000a00 */
[----:B------:R-:W2:Y:S08]  /*11f0*/  LDC.64 R2, c[0x0][0xb18] ;  /* 0x0002c600ff027b82 */ /* 0x000eb00000000a00 */
[----:B------:R-:W4:Y:S08]  /*1200*/  LDC R6, c[0x0][0xb20] ;  /* 0x0002c800ff067b82 */ /* 0x000f300000000800 */
[----:B------:R-:W3:Y:S01]  /*1210*/  LDC R8, c[0x0][0xb0c] ;  /* 0x0002c300ff087b82 */ /* 0x000ee20000000800 */
[----:B-1----:R-:W-:-:S05]  /*1220*/  IMAD.HI.U32 R4, R21, R4, RZ ;  /* 0x0000000415047227 */ /* 0x002fca00078e00ff */
[----:B------:R-:W-:Y:S01]  /*1230*/  SHF.R.U32.HI R4, RZ, R5, R4 ;  /* 0x00000005ff047219 */ /* 0x000fe20000011604 */
[----:B--2---:R-:W-:Y:S01]  /*1240*/  IMAD.HI.U32 R3, R20, R3, RZ ;  /* 0x0000000314037227 */ /* 0x004fe200078e00ff */
[----:B------:R-:W-:-:S04]  /*1250*/  ISETP.NE.AND P0, PT, R2, 0x1, PT ;  /* 0x000000010200780c */ /* 0x000fc80003f05270 */
[----:B----4-:R-:W-:-:S04]  /*1260*/  SHF.R.U32.HI R3, RZ, R6, R3 ;  /* 0x00000006ff037219 */ /* 0x010fc80000011603 */
[----:B------:R-:W-:Y:S02]  /*1270*/  SEL R3, R20, R3, !P0 ;  /* 0x0000000314037207 */ /* 0x000fe40004000000 */
[----:B---3--:R-:W-:-:S04]  /*1280*/  ISETP.NE.AND P1, PT, R8, 0x1, PT ;  /* 0x000000010800780c */ /* 0x008fc80003f25270 */
[----:B------:R-:W-:-:S05]  /*1290*/  SEL R4, R21, R4, !P1 ;  /* 0x0000000415047207 */ /* 0x000fca0004800000 */
[----:B------:R-:W-:Y:S02]  /*12a0*/  IMAD.IADD R5, R3, 0x1, -R4 ;  /* 0x0000000103057824 */ /* 0x000fe400078e0a04 */
[----:B------:R-:W-:Y:S02]  /*12b0*/  IMAD.IADD R3, R4, 0x1, -R3 ;  /* 0x0000000104037824 */ /* 0x000fe400078e0a03 */
[----:B------:R-:W-:Y:S02]  /*12c0*/  IMAD R21, R5, R8, R21 ;  /* 0x0000000805157224 */ /* 0x000fe400078e0215 */
[----:B------:R-:W-:-:S07]  /*12d0*/  IMAD R20, R3, R2, R20 ;  /* 0x0000000203147224 */ /* 0x000fce00078e0214 */
.L_x_16:
[----:B------:R-:W-:Y:S01]  /*12e0*/  BAR.SYNC.DEFER_BLOCKING 0x0 ;  /* 0x0000000000007b1d */ /* 0x000fe20000010000 */
[----:B------:R-:W-:Y:S01]  /*12f0*/  UISETP.NE.AND UP1, UPT, UR8, 0x2, UPT ;  /* 0x000000020800788c */ /* 0x000fe2000bf25270 */
[----:B------:R-:W-:Y:S02]  /*1300*/  ISETP.NE.OR P5, PT, R0, 0x2, !P5 ;  /* 0x000000020000780c */ /* 0x000fe40006fa5670 */
[----:B------:R-:W-:-:S06]  /*1310*/  LOP3.LUT R2, R170, 0x1f, RZ, 0xc0, !PT ;  /* 0x0000001faa027812 */ /* 0x000fcc00078ec0ff */
[----:B------:R-:W-:Y:S05]  /*1320*/  BRA.U UP1, `(.L_x_17) ;  /* 0x0000001101187547 */ /* 0x000fea000b800000 */
[----:B------:R-:W1:Y:S01]  /*1330*/  LDCU UR13, c[0x0][0x38c] ;  /* 0x00007180ff0d77ac */ /* 0x000e620008000800 */
[----:B------:R-:W2:Y:S01]  /*1340*/  LDC R9, c[0x0][0x370] ;  /* 0x0000dc00ff097b82 */ /* 0x000ea20000000800 */
[----:B------:R-:W-:Y:S01]  /*1350*/  PLOP3.LUT P1, PT, PT, PT, UP2, 0x80, 0x8 ;  /* 0x000000000008781c */ /* 0x000fe20003f2f028 */
[----:B------:R-:W-:Y:S01]  /*1360*/  HFMA2 R12, -RZ, RZ, 0, 0 ;  /* 0x00000000ff0c7431 */ /* 0x000fe200000001ff */
[----:B------:R-:W-:Y:S01]  /*1370*/  ISETP.EQ.OR P4, PT, R2, RZ, P5 ;  /* 0x000000ff0200720c */ /* 0x000fe20002f82670 */
[----:B------:R-:W-:Y:S01]  /*1380*/  IMAD.MOV.U32 R15, RZ, RZ, 0x1 ;  /* 0x00000001ff0f7424 */ /* 0x000fe200078e00ff */
[----:B------:R-:W-:Y:S01]  /*1390*/  PLOP3.LUT P1, PT, P1, PT, PT, 0x8, 0x80 ;  /* 0x000000000080781c */ /* 0x000fe20000f2e170 */
[----:B------:R-:W-:Y:S01]  /*13a0*/  IMAD.MOV.U32 R14, RZ, RZ, RZ ;  /* 0x000000ffff0e7224 */ /* 0x000fe200078e00ff */
[----:B------:R-:W-:Y:S01]  /*13b0*/  MOV R8, 0x1 ;  /* 0x0000000100087802 */ /* 0x000fe20000000f00 */
[----:B------:R-:W4:Y:S01]  /*13c0*/  LDC R0, c[0x0][0x374] ;  /* 0x0000dd00ff007b82 */ /* 0x000f220000000800 */
[----:B------:R-:W-:Y:S01]  /*13d0*/  IMAD.MOV.U32 R10, RZ, RZ, RZ ;  /* 0x000000ffff0a7224 */ /* 0x000fe200078e00ff */
[----:B------:R-:W2:Y:S01]  /*13e0*/  LDCU.64 UR22, c[0x0][0x348] ;  /* 0x00006900ff1677ac */ /* 0x000ea20008000a00 */
[----:B------:R-:W-:Y:S01]  /*13f0*/  UMOV UR6, URZ ;  /* 0x000000ff00067c82 */ /* 0x000fe20008000000 */
[----:B-1----:R-:W-:-:S04]  /*1400*/  UIADD3 UR5, UPT, UPT, UR13, 0x3f, URZ ;  /* 0x0000003f0d057890 */ /* 0x002fc8000fffe0ff */
[----:B------:R-:W-:-:S04]  /*1410*/  USHF.R.S32.HI UR4, URZ, 0x1f, UR5 ;  /* 0x0000001fff047899 */ /* 0x000fc80008011405 */
[----:B------:R-:W-:-:S04]  /*1420*/  ULEA.HI UR4, UR4, UR5, URZ, 0x6 ;  /* 0x0000000504047291 */ /* 0x000fc8000f8f30ff */
[----:B------:R-:W-:Y:S02]  /*1430*/  USHF.R.S32.HI UR15, URZ, 0x6, UR4 ;  /* 0x00000006ff0f7899 */ /* 0x000fe40008011404 */
[----:B------:R-:W-:Y:S02]  /*1440*/  UIADD3 UR4, UPT, UPT, UR13, -0x1, URZ ;  /* 0xffffffff0d047890 */ /* 0x000fe4000fffe0ff */
[----:B------:R-:W-:Y:S02]  /*1450*/  UISETP.LT.U32.AND UP0, UPT, UR15, 0x2, UPT ;  /* 0x000000020f00788c */ /* 0x000fe4000bf01070 */
[----:B------:R-:W-:Y:S02]  /*1460*/  UISETP.GE.U32.AND UP1, UPT, UR4, -0x7f, UPT ;  /* 0xffffff810400788c */ /* 0x000fe4000bf26070 */
[----:B------:R-:W-:Y:S02]  /*1470*/  USEL UR14, UR15, 0x2, UP0 ;  /* 0x000000020f0e7887 */ /* 0x000fe40008000000 */
[----:B------:R-:W-:-:S02]  /*1480*/  UIADD3 UR13, UPT, UPT, UR13, 0x7e, URZ ;  /* 0x0000007e0d0d7890 */ /* 0x000fc4000fffe0ff */
[----:B------:R-:W-:Y:S02]  /*1490*/  UIADD3 UR5, UPT, UPT, UR14, -0x1, URZ ;  /* 0xffffffff0e057890 */ /* 0x000fe4000fffe0ff */
[----:B------:R-:W-:-:S03]  /*14a0*/  UIADD3 UR7, UPT, UPT, UR15, -UR14, URZ ;  /* 0x8000000e0f077290 */ /* 0x000fc6000fffe0ff */
[----:B------:R-:W-:-:S04]  /*14b0*/  @UP1 UIADD3 UR5, UPT, UPT, UR14, URZ, URZ ;  /* 0x000000ff0e051290 */ /* 0x000fc8000fffe0ff */
[----:B--2---:R-:W-:-:S12]  /*14c0*/  UIADD3 UR5, UPT, UPT, UR5, 0x1, URZ ;  /* 0x0000000105057890 */ /* 0x004fd8000fffe0ff */
.L_x_35:
[----:B------:R-:W-:Y:S01]  /*14d0*/  UISETP.NE.AND UP0, UPT, UR37, URZ, UPT ;  /* 0x000000ff2500728c */ /* 0x000fe2000bf05270 */
[----:B------:R-:W1:Y:S08]  /*14e0*/  S2UR UR37, SR_CgaCtaId ;  /* 0x00000000002579c3 */ /* 0x000e700000008800 */
[----:B------:R-:W-:Y:S05]  /*14f0*/  BRA.U UP0, `(.L_x_18) ;  /* 0x0000000100347547 */ /* 0x000fea000b800000 */
[----:B------:R-:W2:Y:S01]  /*1500*/  S2R R2, SR_CgaCtaId ;  /* 0x0000000000027919 */ /* 0x000ea20000008800 */
[----:B------:R-:W-:-:S04]  /*1510*/  MOV R3, 0x400 ;  /* 0x0000040000037802 */ /* 0x000fc80000000f00 */
[----:B--2---:R-:W-:Y:S02]  /*1520*/  LEA R3, R2, R3, 0x18 ;  /* 0x0000000302037211 */ /* 0x004fe400078ec0ff */
[----:B------:R-:W-:-:S03]  /*1530*/  SHF.L.U32 R2, R8, 0x1f, RZ ;  /* 0x0000001f08027819 */ /* 0x000fc600000006ff */
[----:B------:R-:W-:-:S04]  /*1540*/  IMAD R3, R10, 0x8, R3 ;  /* 0x000000080a037824 */ /* 0x000fc800078e0203 */
[----:B------:R-:W2:Y:S02]  /*1550*/  SYNCS.PHASECHK.TRANS64.TRYWAIT P0, [R3+URZ+0xc0], R2 ;  /* 0x0000c002030075a7 */ /* 0x000ea400080011ff */
[----:B--2---:R-:W-:Y:S05]  /*1560*/  @!P0 BRA `(.L_x_19) ;  /* 0x0000009400688947 */ /* 0x004fea0003800000 */
.L_x_127:
[----:B------:R-:W-:Y:S01]  /*1570*/  VIADD R10, R10, 0x1 ;  /* 0x000000010a0a7836 */ /* 0x000fe20000000000 */
[----:B------:R2:W-:Y:S04]  /*1580*/  SYNCS.ARRIVE.TRANS64.A1T0 RZ, [R3+URZ+0xb0], RZ ;  /* 0x0000b0ff03ff79a7 */ /* 0x0005e800081000ff */
[----:B------:R-:W-:-:S04]  /*1590*/  ISETP.NE.AND P0, PT, R10, 0x2, PT ;  /* 0x000000020a00780c */ /* 0x000fc80003f05270 */
[----:B------:R-:W-:Y:S02]  /*15a0*/  SEL R10, R10, RZ, P0 ;  /* 0x000000ff0a0a7207 */ /* 0x000fe40000000000 */
[----:B--2---:R-:W-:-:S04]  /*15b0*/  SEL R3, RZ, 0x1, P0 ;  /* 0x00000001ff037807 */ /* 0x004fc80000000000 */
[----:B------:R-:W-:-:S07]  /*15c0*/  LOP3.LUT R8, R8, R3, RZ, 0x3c, !PT ;  /* 0x0000000308087212 */ /* 0x000fce00078e3cff */
.L_x_18:
[----:B------:R-:W-:Y:S01]  /*15d0*/  UMOV UR4, 0x400 ;  /* 0x0000040000047882 */ /* 0x000fe20000000000 */
[----:B------:R-:W-:Y:S01]  /*15e0*/  SHF.L.U32 R2, R15, 0x1f, RZ ;  /* 0x0000001f0f027819 */ /* 0x000fe200000006ff */
[----:B-1----:R-:W-:Y:S01]  /*15f0*/  ULEA UR4, UR37, UR4, 0x18 ;  /* 0x0000000425047291 */ /* 0x002fe2000f8ec0ff */
[----:B------:R-:W-:Y:S01]  /*1600*/  R2UR UR35, R21 ;  /* 0x00000000152372ca */ /* 0x000fe200000e0000 */
[----:B------:R-:W-:Y:S01]  /*1610*/  UISETP.GE.U32.AND UP0, UPT, UR13, 0x7f, UPT ;  /* 0x0000007f0d00788c */ /* 0x000fe2000bf06070 */
[----:B------:R-:W-:Y:S01]  /*1620*/  R2UR UR11, R20 ;  /* 0x00000000140b72ca */ /* 0x000fe200000e0000 */
[----:B------:R-:W-:Y:S01]  /*1630*/  ULEA UR8, UR6, UR4, 0x3 ;  /* 0x0000000406087291 */ /* 0x000fe2000f8e18ff */
[----:B------:R-:W-:-:S08]  /*1640*/  UMOV UR24, URZ ;  /* 0x000000ff00187c82 */ /* 0x000fd00008000000 */
[----:B------:R1:W2:Y:S01]  /*1650*/  SYNCS.PHASECHK.TRANS64.TRYWAIT P0, [UR8+0x10], R2 ;  /* 0x00001002ff0075a7 */ /* 0x0002a20008001108 */
[----:B------:R-:W-:Y:S02]  /*1660*/  USHF.L.U32 UR35, UR35, 0x7, URZ ;  /* 0x0000000723237899 */ /* 0x000fe400080006ff */
[----:B------:R-:W-:Y:S01]  /*1670*/  USHF.L.U32 UR11, UR11, 0x8, URZ ;  /* 0x000000080b0b7899 */ /* 0x000fe200080006ff */
[----:B------:R-:W-:Y:S11]  /*1680*/  BRA.U !UP0, `(.L_x_20) ;  /* 0x0000000108a87547 */ /* 0x000ff6000b800000 */
[----:B------:R-:W-:Y:S01]  /*1690*/  UMOV UR16, URZ ;  /* 0x000000ff00107c82 */ /* 0x000fe20008000000 */
[----:B------:R-:W-:-:S05]  /*16a0*/  UMOV UR17, UR6 ;  /* 0x0000000600117c82 */ /* 0x000fca0008000000 */
.L_x_25:
[----:B-1----:R-:W-:Y:S01]  /*16b0*/  ULEA UR33, UR17, UR4, 0x3 ;  /* 0x0000000411217291 */ /* 0x002fe2000f8e18ff */
[----:B--2---:R-:W-:Y:S01]  /*16c0*/  @!P5 MOV R3, 0xc000 ;  /* 0x0000c0000003d802 */ /* 0x004fe20000000f00 */
[----:B--2---:R-:W-:Y:S10]  /*16d0*/  @P0 BRA `(.L_x_21) ;  /* 0x00000000000c0947 */ /* 0x004ff40003800000 */
[----:B------:R-:W-:-:S04]  /*16e0*/  SHF.L.U32 R5, R15, 0x1f, RZ ;  /* 0x0000001f0f057819 */ /* 0x000fc800000006ff */
[----:B------:R-:W2:Y:S02]  /*16f0*/  SYNCS.PHASECHK.TRANS64.TRYWAIT P0, [UR33+0x10], R5 ;  /* 0x00001005ff0075a7 */ /* 0x000ea40008001121 */
[----:B--2---:R-:W-:Y:S05]  /*1700*/  @!P0 BRA `(.L_x_22) ;  /* 0x0000009400148947 */ /* 0x004fea0003800000 */
.L_x_21:
[----:B------:R2:W-:Y:S01]  /*1710*/  @!P5 SYNCS.ARRIVE.TRANS64 RZ, [UR33], R3 ;  /* 0x00000003ffffd9a7 */ /* 0x0005e20008000021 */
[----:B------:R-:W-:Y:S04]  /*1720*/  BSSY.RECONVERGENT B0, `(.L_x_23) ;  /* 0x0000003000007945 */ /* 0x000fe80003800200 */
[----:B------:R-:W-:Y:S05]  /*1730*/  @P4 BRA `(.L_x_24) ;  /* 0x0000000000044947 */ /* 0x000fea0003800000 */
[----:B------:R-:W-:Y:S05]  /*1740*/  BPT.TRAP 0x1 ;  /* 0x000000040000795c */ /* 0x000fea0000300000 */
.L_x_24:
[----:B------:R-:W-:Y:S05]  /*1750*/  BSYNC.RECONVERGENT B0 ;  /* 0x0000000000007941 */ /* 0x000fea0003800200 */
.L_x_23:
[----:B------:R-:W-:Y:S02]  /*1760*/  UIADD3 UR6, UPT, UPT, UR17, 0x1, URZ ;  /* 0x0000000111067890 */ /* 0x000fe4000fffe0ff */
[----:B------:R-:W-:Y:S02]  /*1770*/  ULEA UR32, UR17, UR4, 0xe ;  /* 0x0000000411207291 */ /* 0x000fe4000f8e70ff */
[----:B------:R-:W-:Y:S02]  /*1780*/  UISETP.NE.AND UP0, UPT, UR6, 0x2, UPT ;  /* 0x000000020600788c */ /* 0x000fe4000bf05270 */
[----:B------:R-:W-:Y:S02]  /*1790*/  UIADD3 UR26, UP1, UPT, UR22, 0x80, URZ ;  /* 0x00000080161a7890 */ /* 0x000fe4000ff3e0ff */
[----:B------:R-:W-:Y:S02]  /*17a0*/  USEL UR9, URZ, 0x1, UP0 ;  /* 0x00000001ff097887 */ /* 0x000fe40008000000 */
[----:B------:R-:W-:-:S02]  /*17b0*/  USEL UR6, UR6, URZ, UP0 ;  /* 0x000000ff06067287 */ /* 0x000fc40008000000 */
[----:B------:R-:W-:Y:S02]  /*17c0*/  UIADD3 UR20, UP0, UPT, UR22, 0x180, URZ ;  /* 0x0000018016147890 */ /* 0x000fe4000ff1e0ff */
[----:B------:R-:W-:Y:S01]  /*17d0*/  ULEA UR8, UR6, UR4, 0x3 ;  /* 0x0000000406087291 */ /* 0x000fe2000f8e18ff */
[----:B------:R-:W-:Y:S01]  /*17e0*/  LOP3.LUT R15, R15, UR9, RZ, 0x3c, !PT ;  /* 0x000000090f0f7c12 */ /* 0x000fe2000f8e3cff */
[----:B------:R-:W-:Y:S02]  /*17f0*/  USHF.L.U32 UR34, UR16, 0x6, URZ ;  /* 0x0000000610227899 */ /* 0x000fe400080006ff */
[----:B------:R-:W-:Y:S01]  /*1800*/  UIADD3.X UR27, UPT, UPT, URZ, UR23, URZ, UP1, !UPT ;  /* 0x00000017ff1b7290 */ /* 0x000fe20008ffe4ff */
[----:B-1----:R-:W-:Y:S01]  /*1810*/  SHF.L.U32 R2, R15, 0x1f, RZ ;  /* 0x0000001f0f027819 */ /* 0x002fe200000006ff */
[----:B------:R-:W-:Y:S02]  /*1820*/  UIADD3 UR32, UPT, UPT, UR32, 0x10800, URZ ;  /* 0x0001080020207890 */ /* 0x000fe4000fffe0ff */
[----:B------:R-:W-:Y:S01]  /*1830*/  UIADD3.X UR21, UPT, UPT, URZ, UR23, URZ, UP0, !UPT ;  /* 0x00000017ff157290 */ /* 0x000fe200087fe4ff */
[----:B------:R1:W1:Y:S01]  /*1840*/  SYNCS.PHASECHK.TRANS64.TRYWAIT P0, [UR8+0x10], R2 ;  /* 0x00001002ff0075a7 */ /* 0x0002620008001108 */
[----:B------:R-:W-:Y:S01]  /*1850*/  ULEA UR8, UR17, UR4, 0xf ;  /* 0x0000000411087291 */ /* 0x000fe2000f8e78ff */
[----:B------:R-:W-:Y:S01]  /*1860*/  UMOV UR18, 0x0 ;  /* 0x0000000000127882 */ /* 0x000fe20000000000 */
[----:B------:R-:W-:-:S02]  /*1870*/  UMOV UR19, 0x10000000 ;  /* 0x1000000000137882 */ /* 0x000fc40000000000 */
[----:B------:R-:W-:Y:S01]  /*1880*/  UIADD3 UR8, UPT, UPT, UR8, 0x18800, URZ ;  /* 0x0001880008087890 */ /* 0x000fe2000fffe0ff */
[----:B------:R1:W-:Y:S01]  /*1890*/  UTMALDG.3D [UR32], [UR26], desc[UR18] ;  /* 0x000012201a0075b4 */ /* 0x0003e20008011000 */
[----:B------:R-:W-:Y:S01]  /*18a0*/  UMOV UR12, UR36 ;  /* 0x00000024000c7c82 */ /* 0x000fe20008000000 */
[----:B------:R-:W-:Y:S01]  /*18b0*/  UMOV UR9, UR33 ;  /* 0x0000002100097c82 */ /* 0x000fe20008000000 */
[----:B------:R-:W-:Y:S01]  /*18c0*/  UMOV UR10, UR34 ;  /* 0x00000022000a7c82 */ /* 0x000fe20008000000 */
[----:B------:R-:W-:Y:S01]  /*18d0*/  UIADD3 UR16, UPT, UPT, UR16, 0x1, URZ ;  /* 0x0000000110107890 */ /* 0x000fe2000fffe0ff */
[----:B------:R-:W-:Y:S01]  /*18e0*/  UMOV UR24, UR5 ;  /* 0x0000000500187c82 */ /* 0x000fe20008000000 */
[----:B------:R-:W-:Y:S02]  /*18f0*/  UMOV UR17, UR6 ;  /* 0x0000000600117c82 */ /* 0x000fe40008000000 */
[----:B------:R1:W-:Y:S01]  /*1900*/  UTMALDG.3D [UR8], [UR20], desc[UR18] ;  /* 0x00001208140075b4 */ /* 0x0003e20008011000 */
[----:B------:R-:W-:-:S09]  /*1910*/  UISETP.NE.AND UP0, UPT, UR16, UR5, UPT ;  /* 0x000000051000728c */ /* 0x000fd2000bf05270 */
[----:B------:R-:W-:Y:S05]  /*1920*/  BRA.U UP0, `(.L_x_25) ;  /* 0xfffffffd00607547 */ /* 0x000fea000b83ffff */
.L_x_20:
[----:B-1----:R-:W-:Y:S01]  /*1930*/  ULEA UR8, UR6, UR4, 0x3 ;  /* 0x0000000406087291 */ /* 0x002fe2000f8e18ff */
[----:B------:R-:W-:Y:S01]  /*1940*/  SHF.L.U32 R2, R15, 0x1f, RZ ;  /* 0x0000001f0f027819 */ /* 0x000fe200000006ff */
[----:B------:R-:W-:Y:S01]  /*1950*/  @!P1 SYNCS.ARRIVE.TRANS64.A1T0 RZ, [UR4+0x68], RZ ;  /* 0x000068ffffff99a7 */ /* 0x000fe20008100004 */
[----:B------:R-:W-:-:S06]  /*1960*/  UISETP.GT.AND UP0, UPT, UR15, UR14, UPT ;  /* 0x0000000e0f00728c */ /* 0x000fcc000bf04270 */
[----:B--2---:R1:W2:Y:S03]  /*1970*/  SYNCS.PHASECHK.TRANS64.TRYWAIT P0, [UR8+0x10], R2 ;  /* 0x00001002ff0075a7 */ /* 0x0042a60008001108 */
[----:B------:R-:W-:Y:S05]  /*1980*/  BRA.U !UP0, `(.L_x_26) ;  /* 0x0000000108ac7547 */ /* 0x000fea000b800000 */
[----:B------:R-:W-:Y:S01]  /*1990*/  UIADD3 UR21, UPT, UPT, UR7, UR24, URZ ;  /* 0x0000001807157290 */ /* 0x000fe2000fffe0ff */
[----:B------:R-:W-:-:S11]  /*19a0*/  UMOV UR25, UR6 ;  /* 0x0000000600197c82 */ /* 0x000fd60008000000 */
.L_x_31:
[----:B-1----:R-:W-:Y:S01]  /*19b0*/  ULEA UR17, UR25, UR4, 0x3 ;  /* 0x0000000419117291 */ /* 0x002fe2000f8e18ff */
[----:B--2---:R-:W-:Y:S01]  /*19c0*/  @!P5 MOV R3, 0xc000 ;  /* 0x0000c0000003d802 */ /* 0x004fe20000000f00 */
[----:B--2---:R-:W-:Y:S10]  /*19d0*/  @P0 BRA `(.L_x_27) ;  /* 0x00000000000c0947 */ /* 0x004ff40003800000 */
[----:B------:R-:W-:-:S04]  /*19e0*/  SHF.L.U32 R5, R15, 0x1f, RZ ;  /* 0x0000001f0f057819 */ /* 0x000fc800000006ff */
[----:B------:R-:W2:Y:S02]  /*19f0*/  SYNCS.PHASECHK.TRANS64.TRYWAIT P0, [UR17+0x10], R5 ;  /* 0x00001005ff0075a7 */ /* 0x000ea40008001111 */
[----:B--2---:R-:W-:Y:S05]  /*1a00*/  @!P0 BRA `(.L_x_28) ;  /* 0x00000090006c8947 */ /* 0x004fea0003800000 */
.L_x_27:
[----:B------:R2:W-:Y:S01]  /*1a10*/  @!P5 SYNCS.ARRIVE.TRANS64 RZ, [UR17], R3 ;  /* 0x00000003ffffd9a7 */ /* 0x0005e20008000011 */
[----:B------:R-:W-:Y:S04]  /*1a20*/  BSSY.RECONVERGENT B0, `(.L_x_29) ;  /* 0x0000003000007945 */ /* 0x000fe80003800200 */
[----:B------:R-:W-:Y:S05]  /*1a30*/  @P4 BRA `(.L_x_30) ;  /* 0x0000000000044947 */ /* 0x000fea0003800000 */
[----:B------:R-:W-:Y:S05]  /*1a40*/  BPT.TRAP 0x1 ;  /* 0x000000040000795c */ /* 0x000fea0000300000 */
.L_x_30:
[----:B------:R-:W-:Y:S05]  /*1a50*/  BSYNC.RECONVERGENT B0 ;  /* 0x0000000000007941 */ /* 0x000fea0003800200 */
.L_x_29:
        /* <DEDUP_REMOVED lines=10> */
[----:B------:R-:W-:Y:S01]  /*1b00*/  UIADD3 UR16, UPT, UPT, UR16, 0x10800, URZ ;  /* 0x0001080010107890 */ /* 0x000fe2000fffe0ff */
[----:B-1----:R-:W-:Y:S01]  /*1b10*/  SHF.L.U32 R2, R15, 0x1f, RZ ;  /* 0x0000001f0f027819 */ /* 0x002fe200000006ff */
[----:B------:R-:W-:Y:S02]  /*1b20*/  UIADD3.X UR31, UPT, UPT, URZ, UR23, URZ, UP1, !UPT ;  /* 0x00000017ff1f7290 */ /* 0x000fe40008ffe4ff */
[----:B------:R-:W-:Y:S01]  /*1b30*/  UIADD3.X UR29, UPT, UPT, URZ, UR23, URZ, UP0, !UPT ;  /* 0x00000017ff1d7290 */ /* 0x000fe200087fe4ff */
[----:B------:R1:W1:Y:S01]  /*1b40*/  SYNCS.PHASECHK.TRANS64.TRYWAIT P0, [UR8+0x10], R2 ;  /* 0x00001002ff0075a7 */ /* 0x0002620008001108 */
[----:B------:R-:W-:Y:S01]  /*1b50*/  ULEA UR8, UR25, UR4, 0xf ;  /* 0x0000000419087291 */ /* 0x000fe2000f8e78ff */
[----:B------:R-:W-:Y:S01]  /*1b60*/  UMOV UR26, 0x0 ;  /* 0x00000000001a7882 */ /* 0x000fe20000000000 */
[----:B------:R-:W-:-:S02]  /*1b70*/  UMOV UR27, 0x10000000 ;  /* 0x10000000001b7882 */ /* 0x000fc40000000000 */
[----:B------:R-:W-:Y:S01]  /*1b80*/  UIADD3 UR8, UPT, UPT, UR8, 0x18800, URZ ;  /* 0x0001880008087890 */ /* 0x000fe2000fffe0ff */
[----:B------:R-:W-:Y:S01]  /*1b90*/  UMOV UR19, UR35 ;  /* 0x0000002300137c82 */ /* 0x000fe20008000000 */
[----:B------:R-:W-:Y:S01]  /*1ba0*/  UMOV UR20, UR36 ;  /* 0x0000002400147c82 */ /* 0x000fe20008000000 */
[----:B------:R-:W-:Y:S01]  /*1bb0*/  UMOV UR12, UR36 ;  /* 0x00000024000c7c82 */ /* 0x000fe20008000000 */
[----:B------:R-:W-:Y:S01]  /*1bc0*/  UMOV UR9, UR17 ;  /* 0x0000001100097c82 */ /* 0x000fe20008000000 */
[----:B------:R-:W-:Y:S01]  /*1bd0*/  UMOV UR10, UR18 ;  /* 0x00000012000a7c82 */ /* 0x000fe20008000000 */
[----:B------:R1:W-:Y:S01]  /*1be0*/  UTMALDG.3D [UR16], [UR30], desc[UR26] ;  /* 0x00001a101e0075b4 */ /* 0x0003e20008011000 */
[----:B------:R-:W-:Y:S01]  /*1bf0*/  UIADD3 UR24, UPT, UPT, UR24, 0x1, URZ ;  /* 0x0000000118187890 */ /* 0x000fe2000fffe0ff */
[----:B------:R-:W-:-:S03]  /*1c00*/  UMOV UR25, UR6 ;  /* 0x0000000600197c82 */ /* 0x000fc60008000000 */
[----:B------:R-:W-:Y:S01]  /*1c10*/  UISETP.NE.AND UP0, UPT, UR24, UR21, UPT ;  /* 0x000000151800728c */ /* 0x000fe2000bf05270 */
[----:B------:R1:W-:Y:S08]  /*1c20*/  UTMALDG.3D [UR8], [UR28], desc[UR26] ;  /* 0x00001a081c0075b4 */ /* 0x0003f00008011000 */
[----:B------:R-:W-:Y:S05]  /*1c30*/  BRA.U UP0, `(.L_x_31) ;  /* 0xfffffffd005c7547 */ /* 0x000fea000b83ffff */
.L_x_26:
[----:B-1----:R-:W-:Y:S01]  /*1c40*/  LEA R2, R14, UR4, 0x3 ;  /* 0x000000040e027c11 */ /* 0x002fe2000f8e18ff */
[----:B------:R-:W-:Y:S01]  /*1c50*/  NOP ;  /* 0x0000000000007918 */ /* 0x000fe20000000000 */
[----:B--2---:R-:W-:Y:S02]  /*1c60*/  SHF.L.U32 R3, R12, 0x1f, RZ ;  /* 0x0000001f0c037819 */ /* 0x004fe400000006ff */
[----:B------:R-:W-:Y:S02]  /*1c70*/  LEA R4, R14, UR4, 0x4 ;  /* 0x000000040e047c11 */ /* 0x000fe4000f8e20ff */
[----:B------:R-:W1:Y:S02]  /*1c80*/  SYNCS.PHASECHK.TRANS64.TRYWAIT P0, [R2+URZ+0x70], R3 ;  /* 0x00007003020075a7 */ /* 0x000e6400080011ff */
[----:B-1----:R-:W-:Y:S05]  /*1c90*/  @!P0 BRA `(.L_x_32) ;  /* 0x0000008c00e08947 */ /* 0x002fea0003800000 */
.L_x_130:
[----:B------:R-:W2:Y:S01]  /*1ca0*/  LDS.128 R4, [R4+0xe0] ;  /* 0x0000e00004047984 */ /* 0x000ea20000000c00 */
[----:B---3--:R-:W-:Y:S01]  /*1cb0*/  ISETP.GE.AND P0, PT, R72, 0x1, PT ;  /* 0x000000014800780c */ /* 0x008fe20003f06270 */
[----:B-1----:R-:W-:Y:S01]  /*1cc0*/  VIADD R2, R2, 0x80 ;  /* 0x0000008002027836 */ /* 0x002fe20000000000 */
[----:B------:R-:W-:Y:S01]  /*1cd0*/  @!PT LDS RZ, [RZ] ;  /* 0x00000000fffff984 */ /* 0x000fe20000000800 */
[----:B------:R-:W-:Y:S01]  /*1ce0*/  @!PT LDS RZ, [RZ] ;  /* 0x00000000fffff984 */ /* 0x000fe20000000800 */
[----:B------:R-:W-:Y:S01]  /*1cf0*/  @!PT LDS RZ, [RZ] ;  /* 0x00000000fffff984 */ /* 0x000fe20000000800 */
[----:B------:R-:W-:Y:S01]  /*1d00*/  @!PT LDS RZ, [RZ] ;  /* 0x00000000fffff984 */ /* 0x000fe20000000800 */
[----:B------:R1:W-:Y:S06]  /*1d10*/  MEMBAR.ALL.CTA ;  /* 0x0000000000007992 */ /* 0x0003ec0000008000 */
[----:B-1----:R-:W1:Y:S01]  /*1d20*/  FENCE.VIEW.ASYNC.S ;  /* 0x00000000000073c6 */ /* 0x002e620000000000 */
[----:B------:R-:W-:-:S04]  /*1d30*/  PRMT R2, RZ, 0x654, R2 ;  /* 0x00000654ff027816 */ /* 0x000fc80000000002 */
[----:B-1----:R1:W-:Y:S01]  /*1d40*/  SYNCS.ARRIVE.TRANS64.RED.A1T0 RZ, [R2+URZ], RZ ;  /* 0x000000ff02ff79a7 */ /* 0x0023e200081004ff */
[----:B--2---:R-:W-:-:S13]  /*1d50*/  LOP3.LUT P2, RZ, R6, 0x1, RZ, 0xc0, !PT ;  /* 0x0000000106ff7812 */ /* 0x004fda000784c0ff */
[----:B------:R-:W-:Y:S01]  /*1d60*/  @P2 SHF.R.U32.HI R3, RZ, 0x10, R5 ;  /* 0x00000010ff032819 */ /* 0x000fe20000011605 */
[----:B------:R-:W-:Y:S01]  /*1d70*/  VOTEU.ANY UP0, P2 ;  /* 0x0000000000ff7886 */ /* 0x000fe20001000100 */
[----:B------:R-:W-:Y:S02]  /*1d80*/  @P2 MOV R13, R4 ;  /* 0x00000004000d2202 */ /* 0x000fe40000000f00 */
[----:B------:R-:W-:Y:S02]  /*1d90*/  @P2 R2UR.BROADCAST UR8, R3 ;  /* 0x00000000030822ca */ /* 0x000fe400008e0000 */
[----:B------:R-:W-:-:S11]  /*1da0*/  @P2 LOP3.LUT R11, R5, 0xffff, RZ, 0xc0, !PT ;  /* 0x0000ffff050b2812 */ /* 0x000fd600078ec0ff */
[----:B------:R-:W-:Y:S01]  /*1db0*/  @UP0 UMOV UR36, UR8 ;  /* 0x0000000800240c82 */ /* 0x000fe20008000000 */
[----:B-1----:R-:W-:Y:S05]  /*1dc0*/  @!P0 BRA `(.L_x_33) ;  /* 0x0000000000b88947 */ /* 0x002fea0003800000 */
[----:B------:R-:W4:Y:S01]  /*1dd0*/  LDC.64 R4, c[0x0][0xb18] ;  /* 0x0002c600ff047b82 */ /* 0x000f220000000a00 */
[----:B------:R-:W-:-:S07]  /*1de0*/  ISETP.NE.AND P3, PT, R72, 0x1, PT ;  /* 0x000000014800780c */ /* 0x000fce0003f65270 */
[----:B------:R-:W1:Y:S08]  /*1df0*/  LDC.64 R6, c[0x0][0xb10] ;  /* 0x0002c400ff067b82 */ /* 0x000e700000000a00 */
[----:B------:R-:W2:Y:S08]  /*1e00*/  LDC R16, c[0x0][0xb20] ;  /* 0x0002c800ff107b82 */ /* 0x000eb00000000800 */
[----:B------:R-:W3:Y:S01]  /*1e10*/  LDC R18, c[0x0][0xb0c] ;  /* 0x0002c300ff127b82 */ /* 0x000ee20000000800 */
[----:B----4-:R-:W-:Y:S01]  /*1e20*/  IMAD.HI.U32 R17, R0, R5, RZ ;  /* 0x0000000500117227 */ /* 0x010fe200078e00ff */
[----:B------:R-:W-:-:S03]  /*1e30*/  ISETP.NE.AND P0, PT, R4, 0x1, PT ;  /* 0x000000010400780c */ /* 0x000fc60003f05270 */
[----:B------:R-:W-:-:S03]  /*1e40*/  IMAD.HI.U32 R5, R11, R5, RZ ;  /* 0x000000050b057227 */ /* 0x000fc600078e00ff */
[----:B------:R-:W4:Y:S01]  /*1e50*/  LDC.64 R2, c[0x0][0xb28] ;  /* 0x0002ca00ff027b82 */ /* 0x000f220000000a00 */
[----:B-1----:R-:W-:-:S04]  /*1e60*/  IMAD.HI.U32 R20, R9, R6, RZ ;  /* 0x0000000609147227 */ /* 0x002fc800078e00ff */
[----:B------:R-:W-:Y:S01]  /*1e70*/  IMAD.HI.U32 R22, R13, R6, RZ ;  /* 0x000000060d167227 */ /* 0x000fe200078e00ff */
[----:B------:R-:W-:Y:S02]  /*1e80*/  SHF.R.U32.HI R20, RZ, R7, R20 ;  /* 0x00000007ff147219 */ /* 0x000fe40000011614 */
[-C--:B--2---:R-:W-:Y:S02]  /*1e90*/  SHF.R.U32.HI R17, RZ, R16.reuse, R17 ;  /* 0x00000010ff117219 */ /* 0x084fe40000011611 */
[----:B------:R-:W-:Y:S02]  /*1ea0*/  SHF.R.U32.HI R16, RZ, R16, R5 ;  /* 0x00000010ff107219 */ /* 0x000fe40000011605 */
[----:B------:R-:W-:Y:S02]  /*1eb0*/  SEL R17, R0, R17, !P0 ;  /* 0x0000001100117207 */ /* 0x000fe40004000000 */
[----:B------:R-:W-:Y:S02]  /*1ec0*/  SHF.R.U32.HI R22, RZ, R7, R22 ;  /* 0x00000007ff167219 */ /* 0x000fe40000011616 */
[----:B---3--:R-:W-:-:S02]  /*1ed0*/  ISETP.NE.AND P1, PT, R18, 0x1, PT ;  /* 0x000000011200780c */ /* 0x008fc40003f25270 */
[----:B------:R-:W-:Y:S02]  /*1ee0*/  SEL R5, R11, R16, !P0 ;  /* 0x000000100b057207 */ /* 0x000fe40004000000 */
[----:B------:R-:W-:Y:S02]  /*1ef0*/  SEL R19, R9, R20, !P1 ;  /* 0x0000001409137207 */ /* 0x000fe40004800000 */
[----:B------:R-:W-:Y:S01]  /*1f00*/  SEL R7, R13, R22, !P1 ;  /* 0x000000160d077207 */ /* 0x000fe20004800000 */
[----:B----4-:R-:W-:-:S04]  /*1f10*/  IMAD.HI.U32 R20, R17, R2, RZ ;  /* 0x0000000211147227 */ /* 0x010fc800078e00ff */
[----:B------:R-:W-:Y:S01]  /*1f20*/  IMAD.HI.U32 R6, R19, R2, RZ ;  /* 0x0000000213067227 */ /* 0x000fe200078e00ff */
[----:B------:R-:W-:-:S04]  /*1f30*/  @P3 SHF.R.U32.HI R17, RZ, R3, R20 ;  /* 0x00000003ff113219 */ /* 0x000fc80000011614 */
        /* <DEDUP_REMOVED lines=8> */
[----:B------:R-:W-:-:S04]  /*1fc0*/  @!P0 IMAD.HI.U32 R16, R7, R2, RZ ;  /* 0x0000000207108227 */ /* 0x000fc800078e00ff */
[----:B------:R-:W-:Y:S01]  /*1fd0*/  IMAD.MOV R2, RZ, RZ, -R6 ;  /* 0x000000ffff027224 */ /* 0x000fe200078e0a06 */
[----:B------:R-:W-:-:S03]  /*1fe0*/  @!P0 SHF.R.U32.HI R16, RZ, R3, R16 ;  /* 0x00000003ff108219 */ /* 0x000fc60000011610 */
[----:B------:R-:W-:Y:S01]  /*1ff0*/  IMAD R2, R72, R2, R5 ;  /* 0x0000000248027224 */ /* 0x000fe200078e0205 */
[----:B------:R-:W-:Y:S02]  /*2000*/  @!P0 SEL R3, R7, R16, !P3 ;  /* 0x0000001007038207 */ /* 0x000fe40005800000 */
[----:B------:R-:W-:-:S03]  /*2010*/  IADD3 R16, PT, PT, -R5, RZ, RZ ;  /* 0x000000ff05107210 */ /* 0x000fc60007ffe1ff */
[--C-:B------:R-:W-:Y:S02]  /*2020*/  @!P0 IMAD.IADD R6, R6, 0x1, -R3.reuse ;  /* 0x0000000106068824 */ /* 0x100fe400078e0a03 */
[----:B------:R-:W-:Y:S01]  /*2030*/  @!P0 IMAD R3, R2, R19, R3 ;  /* 0x0000001302038224 */ /* 0x000fe200078e0203 */
[----:B------:R-:W-:Y:S01]  /*2040*/  IADD3 R2, PT, PT, -R7, RZ, RZ ;  /* 0x000000ff07027210 */ /* 0x000fe20007ffe1ff */
[----:B------:R-:W-:Y:S02]  /*2050*/  @!P0 IMAD R5, R72, R6, R7 ;  /* 0x0000000648058224 */ /* 0x000fe400078e0207 */
[----:B------:R-:W-:Y:S02]  /*2060*/  IMAD R11, R4, R16, R11 ;  /* 0x00000010040b7224 */ /* 0x000fe400078e020b */
[----:B------:R-:W-:Y:S02]  /*2070*/  @!P0 IMAD.MOV.U32 R7, RZ, RZ, R3 ;  /* 0x000000ffff078224 */ /* 0x000fe400078e0003 */
[----:B------:R-:W-:-:S02]  /*2080*/  IMAD R2, R18, R2, R13 ;  /* 0x0000000212027224 */ /* 0x000fc400078e020d */
[----:B------:R-:W-:Y:S02]  /*2090*/  IMAD R11, R5, R4, R11 ;  /* 0x00000004050b7224 */ /* 0x000fe400078e020b */
[----:B------:R-:W-:Y:S02]  /*20a0*/  IMAD R13, R7, R18, R2 ;  /* 0x00000012070d7224 */ /* 0x000fe400078e0202 */
.L_x_33:
[----:B------:R-:W1:Y:S02]  /*20b0*/  LDCU UR8, c[0x0][0xb30] ;  /* 0x00016600ff0877ac */ /* 0x000e640008000800 */
[----:B-1----:R-:W-:-:S09]  /*20c0*/  UISETP.NE.AND UP0, UPT, UR8, 0x1, UPT ;  /* 0x000000010800788c */ /* 0x002fd2000bf05270 */
[----:B------:R-:W-:Y:S05]  /*20d0*/  BRA.U UP0, `(.L_x_34) ;  /* 0x0000000100407547 */ /* 0x000fea000b800000 */
[----:B------:R-:W1:Y:S08]  /*20e0*/  LDC.64 R4, c[0x0][0xb10] ;  /* 0x0002c400ff047b82 */ /* 0x000e700000000a00 */
[----:B------:R-:W2:Y:S08]  /*20f0*/  LDC.64 R2, c[0x0][0xb18] ;  /* 0x0002c600ff027b82 */ /* 0x000eb00000000a00 */
[----:B------:R-:W3:Y:S08]  /*2100*/  LDC R6, c[0x0][0xb20] ;  /* 0x0002c800ff067b82 */ /* 0x000ef00000000800 */
[----:B------:R-:W4:Y:S01]  /*2110*/  LDC R16, c[0x0][0xb0c] ;  /* 0x0002c300ff107b82 */ /* 0x000f220000000800 */
[----:B-1----:R-:W-:-:S05]  /*2120*/  IMAD.HI.U32 R4, R13, R4, RZ ;  /* 0x000000040d047227 */ /* 0x002fca00078e00ff */
[----:B------:R-:W-:Y:S01]  /*2130*/  SHF.R.U32.HI R4, RZ, R5, R4 ;  /* 0x00000005ff047219 */ /* 0x000fe20000011604 */
[----:B--2---:R-:W-:Y:S01]  /*2140*/  IMAD.HI.U32 R3, R11, R3, RZ ;  /* 0x000000030b037227 */ /* 0x004fe200078e00ff */
[----:B------:R-:W-:-:S04]  /*2150*/  ISETP.NE.AND P0, PT, R2, 0x1, PT ;  /* 0x000000010200780c */ /* 0x000fc80003f05270 */
[----:B---3--:R-:W-:-:S04]  /*2160*/  SHF.R.U32.HI R6, RZ, R6, R3 ;  /* 0x00000006ff067219 */ /* 0x008fc80000011603 */
[----:B------:R-:W-:Y:S02]  /*2170*/  SEL R3, R11, R6, !P0 ;  /* 0x000000060b037207 */ /* 0x000fe40004000000 */
[----:B----4-:R-:W-:-:S04]  /*2180*/  ISETP.NE.AND P1, PT, R16, 0x1, PT ;  /* 0x000000011000780c */ /* 0x010fc80003f25270 */
[----:B------:R-:W-:-:S05]  /*2190*/  SEL R4, R13, R4, !P1 ;  /* 0x000000040d047207 */ /* 0x000fca0004800000 */
[----:B------:R-:W-:Y:S02]  /*21a0*/  IMAD.IADD R5, R3, 0x1, -R4 ;  /* 0x0000000103057824 */ /* 0x000fe400078e0a04 */
[----:B------:R-:W-:Y:S02]  /*21b0*/  IMAD.IADD R3, R4, 0x1, -R3 ;  /* 0x0000000104037824 */ /* 0x000fe400078e0a03 */
[----:B------:R-:W-:Y:S02]  /*21c0*/  IMAD R13, R5, R16, R13 ;  /* 0x00000010050d7224 */ /* 0x000fe400078e020d */
[----:B------:R-:W-:-:S07]  /*21d0*/  IMAD R11, R3, R2, R11 ;  /* 0x00000002030b7224 */ /* 0x000fce00078e020b */
.L_x_34:
[----:B------:R-:W-:Y:S01]  /*21e0*/  VIADD R14, R14, 0x1 ;  /* 0x000000010e0e7836 */ /* 0x000fe20000000000 */
[----:B------:R-:W-:Y:S01]  /*21f0*/  PLOP3.LUT P1, PT, PT, PT, PT, 0x80, 0x8 ;  /* 0x000000000008781c */ /* 0x000fe20003f2f070 */
[----:B------:R-:W-:Y:S02]  /*2200*/  IMAD.IADD R21, R13, 0x1, R156 ;  /* 0x000000010d157824 */ /* 0x000fe400078e029c */
[----:B------:R-:W-:Y:S01]  /*2210*/  IMAD.IADD R20, R11, 0x1, R154 ;  /* 0x000000010b147824 */ /* 0x000fe200078e029a */
[----:B------:R-:W-:-:S04]  /*2220*/  ISETP.NE.AND P0, PT, R14, 0x2, PT ;  /* 0x000000020e00780c */ /* 0x000fc80003f05270 */
[----:B------:R-:W-:Y:S02]  /*2230*/  SEL R3, RZ, 0x1, P0 ;  /* 0x00000001ff037807 */ /* 0x000fe40000000000 */
[----:B------:R-:W-:Y:S02]  /*2240*/  SEL R14, R14, RZ, P0 ;  /* 0x000000ff0e0e7207 */ /* 0x000fe40000000000 */
[----:B------:R-:W-:Y:S01]  /*2250*/  LOP3.LUT R12, R12, R3, RZ, 0x3c, !PT ;  /* 0x000000030c0c7212 */ /* 0x000fe200078e3cff */
[----:B------:R-:W-:Y:S06]  /*2260*/  @P2 BRA `(.L_x_35) ;  /* 0xfffffff000982947 */ /* 0x000fec000383ffff */
[----:B------:R-:W-:Y:S01]  /*2270*/  UIADD3 UR5, UPT, UPT, UR4, 0x10, URZ ;  /* 0x0000001004057890 */ /* 0x000fe2000fffe0ff */
[----:B------:R-:W-:-:S03]  /*2280*/  SHF.L.U32 R3, R15, 0x1f, RZ ;  /* 0x0000001f0f037819 */ /* 0x000fc600000006ff */
[----:B------:R-:W-:-:S09]  /*2290*/  ULEA UR4, UR6, UR5, 0x3 ;  /* 0x0000000506047291 */ /* 0x000fd2000f8e18ff */
[----:B------:R-:W1:Y:S02]  /*22a0*/  SYNCS.PHASECHK.TRANS64.TRYWAIT P0, [UR4], R3 ;  /* 0x00000003ff0075a7 */ /* 0x000e640008001104 */
[----:B-1----:R-:W-:Y:S05]  /*22b0*/  @!P0 BRA `(.L_x_36) ;  /* 0x00000088006c8947 */ /* 0x002fea0003800000 */
.L_x_132:
[----:B------:R-:W-:-:S04]  /*22c0*/  UIADD3 UR6, UPT, UPT, UR6, 0x1, URZ ;  /* 0x0000000106067890 */ /* 0x000fc8000fffe0ff */
[----:B------:R-:W-:-:S04]  /*22d0*/  UISETP.NE.AND UP0, UPT, UR6, 0x2, UPT ;  /* 0x000000020600788c */ /* 0x000fc8000bf05270 */
[----:B------:R-:W-:Y:S02]  /*22e0*/  USEL UR4, URZ, 0x1, UP0 ;  /* 0x00000001ff047887 */ /* 0x000fe40008000000 */
[----:B------:R-:W-:-:S04]  /*22f0*/  USEL UR6, UR6, URZ, UP0 ;  /* 0x000000ff06067287 */ /* 0x000fc80008000000 */
[----:B------:R-:W-:Y:S01]  /*2300*/  ULEA UR6, UR6, UR5, 0x3 ;  /* 0x0000000506067291 */ /* 0x000fe2000f8e18ff */
[----:B-1----:R-:W-:-:S04]  /*2310*/  LOP3.LUT R3, R15, UR4, RZ, 0x3c, !PT ;  /* 0x000000040f037c12 */ /* 0x002fc8000f8e3cff */
[----:B------:R-:W-:Y:S01]  /*2320*/  SHF.L.U32 R3, R3, 0x1f, RZ ;  /* 0x0000001f03037819 */ /* 0x000fe200000006ff */
[----:B----4-:R-:W-:-:S07]  /*2330*/  IMAD.U32 R0, RZ, RZ, UR6 ;  /* 0x00000006ff007e24 */ /* 0x010fce000f8e00ff */
.L_x_37:
[----:B-1----:R1:W2:Y:S02]  /*2340*/  SYNCS.PHASECHK.TRANS64.TRYWAIT P0, [R0+URZ], R3 ;  /* 0x00000003000075a7 */ /* 0x0022a400080011ff */
[----:B--2---:R-:W-:Y:S05]  /*2350*/  @!P0 NANOSLEEP.SYNCS 0x989680 ;  /* 0x009896800000895d */ /* 0x004fea0003900000 */
[----:B------:R-:W2:Y:S02]  /*2360*/  @!P0 SYNCS.PHASECHK.TRANS64 P0, [R0+URZ], R3 ;  /* 0x00000003000085a7 */ /* 0x000ea400080010ff */
[----:B--2---:R-:W-:Y:S05]  /*2370*/  @P0 EXIT ;  /* 0x000000000000094d */ /* 0x004fea0003800000 */
[----:B------:R-:W-:Y:S05]  /*2380*/  BRA `(.L_x_37) ;  /* 0xfffffffc00ec7947 */ /* 0x000fea000383ffff */
.L_x_17:
[----:B------:R-:W-:-:S04]  /*2390*/  UISETP.NE.AND UP1, UPT, UR37, URZ, UPT ;  /* 0x000000ff2500728c */ /* 0x000fc8000bf25270 */
[----:B------:R-:W-:-:S09]  /*23a0*/  UISETP.NE.OR UP1, UPT, UR8, 0x1, UP1 ;  /* 0x000000010800788c */ /* 0x000fd20008f25670 */
[----:B------:R-:W-:Y:S05]  /*23b0*/  BRA.U UP1, `(.L_x_38) ;  /* 0x0000000501487547 */ /* 0x000fea000b800000 */
[----:B------:R-:W-:Y:S01]  /*23c0*/  ISETP.NE.AND P2, PT, R2, RZ, PT ;  /* 0x000000ff0200720c */ /* 0x000fe20003f45270 */
[----:B------:R-:W-:Y:S01]  /*23d0*/  IMAD.MOV.U32 R12, RZ, RZ, 0x1 ;  /* 0x00000001ff0c7424 */ /* 0x000fe200078e00ff */
[----:B------:R-:W-:Y:S02]  /*23e0*/  CS2R R10, SRZ ;  /* 0x00000000000a7805 */ /* 0x000fe4000001ff00 */
[----:B------:R-:W-:Y:S01]  /*23f0*/  CS2R R8, SRZ ;  /* 0x0000000000087805 */ /* 0x000fe2000001ff00 */
[----:B------:R-:W-:Y:S01]  /*2400*/  UMOV UR4, 0x400 ;  /* 0x0000040000047882 */ /* 0x000fe20000000000 */
[----:B------:R-:W-:Y:S01]  /*2410*/  UMOV UR6, URZ ;  /* 0x000000ff00067c82 */ /* 0x000fe20008000000 */
[----:B------:R-:W-:-:S12]  /*2420*/  ULEA UR37, UR37, UR4, 0x18 ;  /* 0x0000000425257291 */ /* 0x000fd8000f8ec0ff */
.L_x_42:
[----:B------:R-:W-:Y:S02]  /*2430*/  LEA R0, R8, UR37, 0x3 ;  /* 0x0000002508007c11 */ /* 0x000fe4000f8e18ff */
[----:B------:R-:W-:-:S03]  /*2440*/  SHF.L.U32 R5, R9, 0x1f, RZ ;  /* 0x0000001f09057819 */ /* 0x000fc600000006ff */
[----:B------:R-:W-:Y:S01]  /*2450*/  VIADD R4, R0, 0xc0 ;  /* 0x000000c000047836 */ /* 0x000fe20000000000 */
[----:B------:R-:W1:Y:S02]  /*2460*/  SYNCS.PHASECHK.TRANS64.TRYWAIT P0, [R0+URZ+0xb0], R5 ;  /* 0x0000b005000075a7 */ /* 0x000e6400080011ff */
[----:B-1----:R-:W-:Y:S05]  /*2470*/  @!P0 BRA `(.L_x_39) ;  /* 0x0000008800148947 */ /* 0x002fea0003800000 */
.L_x_133:
[----:B------:R-:W-:Y:S01]  /*2480*/  ULEA UR5, UR6, UR37, 0x3 ;  /* 0x0000002506057291 */ /* 0x000fe2000f8e18ff */
[----:B------:R-:W-:Y:S02]  /*2490*/  PRMT R4, RZ, 0x654, R4 ;  /* 0x00000654ff047816 */ /* 0x000fe40000000004 */
[----:B-1----:R-:W-:Y:S01]  /*24a0*/  SHF.L.U32 R5, R12, 0x1f, RZ ;  /* 0x0000001f0c057819 */ /* 0x002fe200000006ff */
[----:B------:R-:W-:Y:S01]  /*24b0*/  UIADD3 UR4, UPT, UPT, UR5, 0x70, URZ ;  /* 0x0000007005047890 */ /* 0x000fe2000fffe0ff */
[----:B------:R1:W-:Y:S05]  /*24c0*/  SYNCS.ARRIVE.TRANS64.RED.A1T0 RZ, [R4+URZ], RZ ;  /* 0x000000ff04ff79a7 */ /* 0x0003ea00081004ff */
[----:B------:R-:W-:Y:S01]  /*24d0*/  IMAD.U32 R7, RZ, RZ, UR4 ;  /* 0x00000004ff077e24 */ /* 0x000fe2000f8e00ff */
[----:B------:R-:W2:Y:S04]  /*24e0*/  SYNCS.PHASECHK.TRANS64.TRYWAIT P0, [UR5+0x80], R5 ;  /* 0x00008005ff0075a7 */ /* 0x000ea80008001105 */
[----:B------:R-:W-:Y:S01]  /*24f0*/  PRMT R6, R2, 0x654, R7 ;  /* 0x0000065402067816 */ /* 0x000fe20000000007 */
[----:B-1----:R-:W-:Y:S01]  /*2500*/  @!P2 IMAD.MOV.U32 R4, RZ, RZ, 0x10 ;  /* 0x00000010ff04a424 */ /* 0x002fe200078e00ff */
[----:B--2---:R-:W-:Y:S06]  /*2510*/  @!P0 BRA `(.L_x_40) ;  /* 0x0000008800008947 */ /* 0x004fec0003800000 */
.L_x_135:
[----:B------:R-:W-:Y:S01]  /*2520*/  ULEA UR4, UR6, UR37, 0x4 ;  /* 0x0000002506047291 */ /* 0x000fe2000f8e20ff */
[----:B------:R-:W-:Y:S01]  /*2530*/  SEL R3, R6, R3, !P2 ;  /* 0x0000000306037207 */ /* 0x000fe20005000000 */
[----:B------:R-:W-:Y:S01]  /*2540*/  UIADD3 UR5, UPT, UPT, UR5, 0x70, URZ ;  /* 0x0000007005057890 */ /* 0x000fe2000fffe0ff */
[----:B-1----:R-:W-:Y:S01]  /*2550*/  LEA R0, R11, UR37, 0x3 ;  /* 0x000000250b007c11 */ /* 0x002fe2000f8e18ff */
[----:B------:R-:W-:Y:S01]  /*2560*/  UIADD3 UR4, UPT, UPT, UR4, 0xe0, URZ ;  /* 0x000000e004047890 */ /* 0x000fe2000fffe0ff */
[----:B------:R-:W-:Y:S01]  /*2570*/  SHF.L.U32 R5, R10, 0x1f, RZ ;  /* 0x0000001f0a057819 */ /* 0x000fe200000006ff */
[----:B------:R1:W-:Y:S01]  /*2580*/  @!P2 SYNCS.ARRIVE.TRANS64.RED RZ, [R3+URZ], R4 ;  /* 0x0000000403ffa9a7 */ /* 0x0003e200080004ff */
[----:B------:R-:W-:Y:S01]  /*2590*/  UIADD3 UR6, UPT, UPT, UR6, 0x1, URZ ;  /* 0x0000000106067890 */ /* 0x000fe2000fffe0ff */
[----:B------:R-:W-:-:S03]  /*25a0*/  VIADD R8, R8, 0x1 ;  /* 0x0000000108087836 */ /* 0x000fc60000000000 */
[----:B------:R-:W-:Y:S02]  /*25b0*/  UISETP.NE.AND UP0, UPT, UR6, 0x2, UPT ;  /* 0x000000020600788c */ /* 0x000fe4000bf05270 */
[----:B------:R-:W-:Y:S06]  /*25c0*/  UGETNEXTWORKID.BROADCAST [UR4], [UR5] ;  /* 0x00000000040073ca */ /* 0x000fec0008000100 */
[----:B------:R-:W-:Y:S01]  /*25d0*/  USEL UR4, URZ, 0x1, UP0 ;  /* 0x00000001ff047887 */ /* 0x000fe20008000000 */
[----:B------:R-:W-:Y:S01]  /*25e0*/  ISETP.NE.AND P0, PT, R8, 0x2, PT ;  /* 0x000000020800780c */ /* 0x000fe20003f05270 */
[----:B------:R-:W-:Y:S01]  /*25f0*/  USEL UR6, UR6, URZ, UP0 ;  /* 0x000000ff06067287 */ /* 0x000fe20008000000 */
[----:B------:R-:W2:Y:S03]  /*2600*/  SYNCS.PHASECHK.TRANS64.TRYWAIT P1, [R0+URZ+0x70], R5 ;  /* 0x00007005000075a7 */ /* 0x000ea600080211ff */
[----:B------:R-:W-:Y:S01]  /*2610*/  LOP3.LUT R12, R12, UR4, RZ, 0x3c, !PT ;  /* 0x000000040c0c7c12 */ /* 0x000fe2000f8e3cff */
[----:B-12---:R-:W-:Y:S07]  /*2620*/  @!P1 BRA `(.L_x_41) ;  /* 0x0000008400d49947 */ /* 0x006fee0003800000 */
.L_x_136:
[C---:B------:R-:W-:Y:S01]  /*2630*/  LEA R4, R11.reuse, UR37, 0x4 ;  /* 0x000000250b047c11 */ /* 0x040fe2000f8e20ff */
[----:B-1----:R-:W-:Y:S01]  /*2640*/  VIADD R0, R0, 0x80 ;  /* 0x0000008000007836 */ /* 0x002fe20000000000 */
[----:B------:R-:W-:Y:S01]  /*2650*/  SEL R8, R8, RZ, P0 ;  /* 0x000000ff08087207 */ /* 0x000fe20000000000 */
[----:B------:R-:W-:-:S03]  /*2660*/  VIADD R11, R11, 0x1 ;  /* 0x000000010b0b7836 */ /* 0x000fc60000000000 */
[----:B------:R-:W1:Y:S01]  /*2670*/  LDS.128 R4, [R4+0xe0] ;  /* 0x0000e00004047984 */ /* 0x000e620000000c00 */
[----:B------:R-:W-:Y:S02]  /*2680*/  PRMT R0, RZ, 0x654, R0 ;  /* 0x00000654ff007816 */ /* 0x000fe40000000000 */
[C---:B------:R-:W-:Y:S01]  /*2690*/  ISETP.NE.AND P1, PT, R11.reuse, 0x2, PT ;  /* 0x000000020b00780c */ /* 0x040fe20003f25270 */
[----:B------:R-:W-:Y:S01]  /*26a0*/  @!PT LDS RZ, [RZ] ;  /* 0x00000000fffff984 */ /* 0x000fe20000000800 */
[----:B------:R-:W-:Y:S01]  /*26b0*/  @!PT LDS RZ, [RZ] ;  /* 0x00000000fffff984 */ /* 0x000fe20000000800 */
[----:B------:R-:W-:Y:S01]  /*26c0*/  @!PT LDS RZ, [RZ] ;  /* 0x00000000fffff984 */ /* 0x000fe20000000800 */
[----:B------:R-:W-:Y:S01]  /*26d0*/  @!PT LDS RZ, [RZ] ;  /* 0x00000000fffff984 */ /* 0x000fe20000000800 */
[----:B------:R2:W-:Y:S06]  /*26e0*/  MEMBAR.ALL.CTA ;  /* 0x0000000000007992 */ /* 0x0005ec0000008000 */
[----:B--2---:R-:W2:Y:S01]  /*26f0*/  FENCE.VIEW.ASYNC.S ;  /* 0x00000000000073c6 */ /* 0x004ea20000000000 */
[----:B------:R-:W-:Y:S01]  /*2700*/  SEL R11, R11, RZ, P1 ;  /* 0x000000ff0b0b7207 */ /* 0x000fe20000800000 */
[----:B--2---:R2:W-:Y:S01]  /*2710*/  SYNCS.ARRIVE.TRANS64.RED.A1T0 RZ, [R0+URZ], RZ ;  /* 0x000000ff00ff79a7 */ /* 0x0045e200081004ff */
[----:B-1----:R-:W-:-:S02]  /*2720*/  LOP3.LUT P3, RZ, R6, 0x1, RZ, 0xc0, !PT ;  /* 0x0000000106ff7812 */ /* 0x002fc4000786c0ff */
[----:B------:R-:W-:-:S04]  /*2730*/  SEL R5, RZ, 0x1, P1 ;  /* 0x00000001ff057807 */ /* 0x000fc80000800000 */
[----:B------:R-:W-:Y:S02]  /*2740*/  LOP3.LUT R10, R10, R5, RZ, 0x3c, !PT ;  /* 0x000000050a0a7212 */ /* 0x000fe400078e3cff */
[----:B--2---:R-:W-:-:S04]  /*2750*/  SEL R0, RZ, 0x1, P0 ;  /* 0x00000001ff007807 */ /* 0x004fc80000000000 */
[----:B------:R-:W-:Y:S01]  /*2760*/  LOP3.LUT R9, R9, R0, RZ, 0x3c, !PT ;  /* 0x0000000009097212 */ /* 0x000fe200078e3cff */
[----:B------:R-:W-:Y:S06]  /*2770*/  @P3 BRA `(.L_x_42) ;  /* 0xfffffffc002c3947 */ /* 0x000fec000383ffff */
[----:B------:R-:W-:Y:S01]  /*2780*/  ULEA UR5, UR6, UR37, 0x3 ;  /* 0x0000002506057291 */ /* 0x000fe2000f8e18ff */
[----:B------:R-:W-:-:S08]  /*2790*/  SHF.L.U32 R3, R12, 0x1f, RZ ;  /* 0x0000001f0c037819 */ /* 0x000fd000000006ff */
[----:B------:R-:W1:Y:S02]  /*27a0*/  SYNCS.PHASECHK.TRANS64 P0, [UR5+0x80], R3 ;  /* 0x00008003ff0075a7 */ /* 0x000e640008001005 */
[----:B-1----:R-:W-:Y:S05]  /*27b0*/  @P0 BRA `(.L_x_43) ;  /* 0x0000000000080947 */ /* 0x002fea0003800000 */
[----:B------:R-:W1:Y:S02]  /*27c0*/  SYNCS.PHASECHK.TRANS64.TRYWAIT P0, [UR5+0x80], R3 ;  /* 0x00008003ff0075a7 */ /* 0x000e640008001105 */
[----:B-1----:R-:W-:Y:S05]  /*27d0*/  @!P0 BRA `(.L_x_44) ;  /* 0x00000084007c8947 */ /* 0x002fea0003800000 */
.L_x_43:
[----:B------:R-:W-:-:S04]  /*27e0*/  UIADD3 UR4, UPT, UPT, UR6, 0x1, URZ ;  /* 0x0000000106047890 */ /* 0x000fc8000fffe0ff */
[----:B------:R-:W-:-:S04]  /*27f0*/  UISETP.NE.AND UP0, UPT, UR4, 0x2, UPT ;  /* 0x000000020400788c */ /* 0x000fc8000bf05270 */
[----:B------:R-:W-:Y:S02]  /*2800*/  USEL UR7, URZ, 0x1, UP0 ;  /* 0x00000001ff077887 */ /* 0x000fe40008000000 */
[----:B------:R-:W-:-:S04]  /*2810*/  USEL UR4, UR4, URZ, UP0 ;  /* 0x000000ff04047287 */ /* 0x000fc80008000000 */
[----:B------:R-:W-:Y:S01]  /*2820*/  ULEA UR4, UR4, UR37, 0x3 ;  /* 0x0000002504047291 */ /* 0x000fe2000f8e18ff */
[----:B-1----:R-:W-:-:S04]  /*2830*/  LOP3.LUT R3, R12, UR7, RZ, 0x3c, !PT ;  /* 0x000000070c037c12 */ /* 0x002fc8000f8e3cff */
[----:B------:R-:W-:-:S04]  /*2840*/  SHF.L.U32 R0, R3, 0x1f, RZ ;  /* 0x0000001f03007819 */ /* 0x000fc800000006ff */
[----:B------:R-:W1:Y:S02]  /*2850*/  SYNCS.PHASECHK.TRANS64 P0, [UR4+0x80], R0 ;  /* 0x00008000ff0075a7 */ /* 0x000e640008001004 */
[----:B-1----:R-:W-:Y:S05]  /*2860*/  @P0 EXIT ;  /* 0x000000000000094d */ /* 0x002fea0003800000 */
[----:B------:R-:W-:Y:S02]  /*2870*/  SHF.L.U32 R3, R3, 0x1f, RZ ;  /* 0x0000001f03037819 */ /* 0x000fe400000006ff */
[----:B------:R-:W-:-:S07]  /*2880*/  MOV R0, UR4 ;  /* 0x0000000400007c02 */ /* 0x000fce0008000f00 */
.L_x_45:
[----:B-1----:R1:W2:Y:S02]  /*2890*/  SYNCS.PHASECHK.TRANS64.TRYWAIT P0, [R0+URZ+0x80], R3 ;  /* 0x00008003000075a7 */ /* 0x0022a400080011ff */
[----:B--2---:R-:W-:Y:S05]  /*28a0*/  @!P0 NANOSLEEP.SYNCS 0x989680 ;  /* 0x009896800000895d */ /* 0x004fea0003900000 */
[----:B------:R-:W2:Y:S02]  /*28b0*/  @!P0 SYNCS.PHASECHK.TRANS64 P0, [R0+URZ+0x80], R3 ;  /* 0x00008003000085a7 */ /* 0x000ea400080010ff */
[----:B--2---:R-:W-:Y:S05]  /*28c0*/  @P0 EXIT ;  /* 0x000000000000094d */ /* 0x004fea0003800000 */
[----:B------:R-:W-:Y:S05]  /*28d0*/  BRA `(.L_x_45) ;  /* 0xfffffffc00ec7947 */ /* 0x000fea000383ffff */
.L_x_38:
[----:B------:R-:W-:-:S09]  /*28e0*/  UISETP.NE.AND UP1, UPT, UR8, URZ, UPT ;  /* 0x000000ff0800728c */ /* 0x000fd2000bf25270 */
[----:B------:R-:W-:Y:S05]  /*28f0*/  BRA.U UP1, `(.L_x_46) ;  /* 0x0000000d016c7547 */ /* 0x000fea000b800000 */
[----:B------:R-:W-:Y:S01]  /*2900*/  UMOV UR4, 0x40 ;  /* 0x0000004000047882 */ /* 0x000fe20000000000 */
[----:B------:R-:W-:Y:S01]  /*2910*/  NOP ;  /* 0x0000000000007918 */ /* 0x000fe20000000000 */
[----:B------:R-:W-:Y:S01]  /*2920*/  ULEA UR4, UR37, UR4, 0x18 ;  /* 0x0000000425047291 */ /* 0x000fe2000f8ec0ff */
[----:B------:R-:W-:Y:S02]  /*2930*/  UMOV UR5, 0x400 ;  /* 0x0000040000057882 */ /* 0x000fe40000000000 */
[----:B------:R-:W-:-:S06]  /*2940*/  ULEA UR37, UR37, UR5, 0x18 ;  /* 0x0000000525257291 */ /* 0x000fcc000f8ec0ff */
[----:B------:R-:W1:Y:S02]  /*2950*/  LDS.U8 R0, [UR4+0x1c] ;  /* 0x00001c04ff007984 */ /* 0x000e640008000000 */
[----:B-1----:R-:W-:-:S13]  /*2960*/  ISETP.NE.AND P0, PT, R0, RZ, PT ;  /* 0x000000ff0000720c */ /* 0x002fda0003f05270 */
[----:B------:R-:W-:Y:S05]  /*2970*/  @P0 BRA `(.L_x_47) ;  /* 0x0000000000580947 */ /* 0x000fea0003800000 */
[----:B------:R-:W-:-:S13]  /*2980*/  ELECT P0, URZ, PT ;  /* 0x0000000000ff782f */ /* 0x000fda0003800000 */
[----:B------:R-:W-:Y:S05]  /*2990*/  @!P0 BRA `(.L_x_48) ;  /* 0x0000000000608947 */ /* 0x000fea0003800000 */
[----:B------:R-:W-:Y:S01]  /*29a0*/  UMOV UR5, 0x10 ;  /* 0x0000001000057882 */ /* 0x000fe20000000000 */
[----:B------:R-:W-:Y:S01]  /*29b0*/  HFMA2 R0, -RZ, RZ, 0, 5.9604644775390625e-08 ;  /* 0x00000001ff007431 */ /* 0x000fe200000001ff */
[----:B------:R-:W-:-:S03]  /*29c0*/  MOV R2, 0xffff ;  /* 0x0000ffff00027802 */ /* 0x000fc60000000f00 */
[----:B------:R-:W-:Y:S04]  /*29d0*/  DEPBAR.LE SB1, 0x36 ;  /* 0x00009d800000791a */ /* 0x000fe80000000000 */
[----:B------:R-:W1:Y:S02]  /*29e0*/  UTCATOMSWS.FIND_AND_SET.ALIGN UP0, UR5, UR5 ;  /* 0x00000005000575e3 */ /* 0x000e640008000800 */
[----:B-1----:R-:W-:Y:S01]  /*29f0*/  MOV R3, UR5 ;  /* 0x0000000500037c02 */ /* 0x002fe20008000f00 */
[----:B------:R-:W-:Y:S06]  /*2a00*/  BRA.U UP0, `(.L_x_49) ;  /* 0x0000000100187547 */ /* 0x000fec000b800000 */
.L_x_50:
[----:B------:R-:W-:Y:S05]  /*2a10*/  NANOSLEEP 0x64 ;  /* 0x000000640000795d */ /* 0x000fea0003800000 */
[----:B------:R-:W-:-:S05]  /*2a20*/  UMOV UR5, 0x10 ;  /* 0x0000001000057882 */ /* 0x000fca0000000000 */
[----:B------:R-:W-:Y:S04]  /*2a30*/  DEPBAR.LE SB1, 0x36 ;  /* 0x00009d800000791a */ /* 0x000fe80000000000 */
[----:B------:R-:W1:Y:S02]  /*2a40*/  UTCATOMSWS.FIND_AND_SET.ALIGN UP0, UR5, UR5 ;  /* 0x00000005000575e3 */ /* 0x000e640008000800 */
[----:B-1----:R-:W-:Y:S01]  /*2a50*/  MOV R3, UR5 ;  /* 0x0000000500037c02 */ /* 0x002fe20008000f00 */
[----:B------:R-:W-:Y:S05]  /*2a60*/  BRA.U !UP0, `(.L_x_50) ;  /* 0xfffffffd08e87547 */ /* 0x000fea000b83ffff */
.L_x_49:
[-C--:B------:R-:W-:Y:S02]  /*2a70*/  SHF.L.U32 R2, R2, R3.reuse, RZ ;  /* 0x0000000302027219 */ /* 0x080fe400000006ff */
[----:B------:R-:W-:Y:S01]  /*2a80*/  SHF.L.U32 R0, R0, R3, RZ ;  /* 0x0000000300007219 */ /* 0x000fe200000006ff */
[----:B------:R-:W-:Y:S02]  /*2a90*/  IMAD.SHL.U32 R3, R3, 0x20, RZ ;  /* 0x0000002003037824 */ /* 0x000fe400078e00ff */
[----:B------:R1:W-:Y:S04]  /*2aa0*/  ATOMS.OR RZ, [UR4+0x14], R2 ;  /* 0x00001402ffff798c */ /* 0x0003e8000b000004 */
[----:B------:R1:W-:Y:S04]  /*2ab0*/  ATOMS.OR RZ, [UR4+0x18], R0 ;  /* 0x00001800ffff798c */ /* 0x0003e8000b000004 */
[----:B------:R1:W-:Y:S01]  /*2ac0*/  STS [UR37+0x100], R3 ;  /* 0x00010003ff007988 */ /* 0x0003e20008000825 */
[----:B------:R-:W-:Y:S05]  /*2ad0*/  BRA `(.L_x_48) ;  /* 0x0000000000107947 */ /* 0x000fea0003800000 */
.L_x_47:
[----:B------:R-:W-:Y:S02]  /*2ae0*/  MOV R0, 0xffffffff ;  /* 0xffffffff00007802 */ /* 0x000fe40000000f00 */
[----:B------:R-:W-:-:S03]  /*2af0*/  MOV R2, 0x2b20 ;  /* 0x00002b2000027802 */ /* 0x000fc60000000f00 */
[----:B------:R1:W-:Y:S04]  /*2b00*/  STS [UR37+0x100], R0 ;  /* 0x00010000ff007988 */ /* 0x0003e80008000825 */
[----:B-1-3-5:R-:W-:Y:S05]  /*2b10*/  CALL.REL.NOINC `($__internal_1_$__cuda_sm10x_tcgen05_guardrail_trap_phase_invalid_during_alloc) ;  /* 0x0000008800947944 */ /* 0x02afea0003c00000 */
.L_x_48:
[----:B------:R-:W-:Y:S05]  /*2b20*/  WARPSYNC.ALL ;  /* 0x0000000000007948 */ /* 0x000fea0003800000 */
[----:B------:R-:W2:Y:S01]  /*2b30*/  S2UR UR5, SR_CgaCtaId ;  /* 0x00000000000579c3 */ /* 0x000ea20000008800 */
[----:B------:R-:W-:Y:S01]  /*2b40*/  UMOV UR4, 0x400 ;  /* 0x0000040000047882 */ /* 0x000fe20000000000 */
[----:B------:R-:W-:-:S06]  /*2b50*/  NOP ;  /* 0x0000000000007918 */ /* 0x000fcc0000000000 */
[----:B------:R-:W-:Y:S06]  /*2b60*/  BAR.ARV 0x6, 0xa0 ;  /* 0x0182800000007b1d */ /* 0x000fec0000002000 */
[----:B------:R-:W4:Y:S01]  /*2b70*/  LDCU UR7, c[0x0][0x38c] ;  /* 0x00007180ff0777ac */ /* 0x000f220008000800 */
[----:B------:R-:W-:Y:S01]  /*2b80*/  IMAD.MOV.U32 R11, RZ, RZ, 0x1 ;  /* 0x00000001ff0b7424 */ /* 0x000fe200078e00ff */
[----:B------:R-:W-:Y:S01]  /*2b90*/  CS2R R8, SRZ ;  /* 0x0000000000087805 */ /* 0x000fe2000001ff00 */
[----:B------:R-:W-:Y:S01]  /*2ba0*/  IMAD.MOV.U32 R10, RZ, RZ, RZ ;  /* 0x000000ffff0a7224 */ /* 0x000fe200078e00ff */
[----:B------:R-:W3:Y:S01]  /*2bb0*/  LDCU UR6, c[0x0][0x38c] ;  /* 0x00007180ff0677ac */ /* 0x000ee20008000800 */
[----:B------:R-:W-:Y:S01]  /*2bc0*/  UMOV UR15, URZ ;  /* 0x000000ff000f7c82 */ /* 0x000fe20008000000 */
[----:B------:R-:W-:Y:S01]  /*2bd0*/  UMOV UR14, URZ ;  /* 0x000000ff000e7c82 */ /* 0x000fe20008000000 */
[----:B--2---:R-:W-:Y:S01]  /*2be0*/  ULEA UR5, UR5, UR4, 0x18 ;  /* 0x0000000405057291 */ /* 0x004fe2000f8ec0ff */
[----:B------:R-:W-:Y:S01]  /*2bf0*/  UMOV UR24, 0x0 ;  /* 0x0000000000187882 */ /* 0x000fe20000000000 */
[----:B------:R-:W-:-:S02]  /*2c00*/  UMOV UR25, 0x8400490 ;  /* 0x0840049000197882 */ /* 0x000fc40000000000 */
[----:B------:R-:W-:Y:S02]  /*2c10*/  UIADD3 UR10, UPT, UPT, UR5, 0x10800, URZ ;  /* 0x00010800050a7890 */ /* 0x000fe4000fffe0ff */
[----:B------:R-:W-:Y:S02]  /*2c20*/  UIADD3 UR11, UPT, UPT, UR5, 0x18800, URZ ;  /* 0x00018800050b7890 */ /* 0x000fe4000fffe0ff */
[----:B----4-:R-:W-:Y:S01]  /*2c30*/  UIADD3 UR7, UPT, UPT, UR7, 0x3f, URZ ;  /* 0x0000003f07077890 */ /* 0x010fe2000fffe0ff */
[----:B-1----:R-:W1:Y:S01]  /*2c40*/  LDS R0, [UR5+0x100] ;  /* 0x00010005ff007984 */ /* 0x002e620008000800 */
[----:B------:R-:W-:Y:S02]  /*2c50*/  USHF.R.U32.HI UR10, URZ, 0x4, UR10 ;  /* 0x00000004ff0a7899 */ /* 0x000fe4000801160a */
[----:B------:R-:W-:Y:S02]  /*2c60*/  USHF.R.S32.HI UR4, URZ, 0x1f, UR7 ;  /* 0x0000001fff047899 */ /* 0x000fe40008011407 */
[----:B------:R-:W-:-:S02]  /*2c70*/  USHF.R.U32.HI UR11, URZ, 0x4, UR11 ;  /* 0x00000004ff0b7899 */ /* 0x000fc4000801160b */
[----:B------:R-:W-:Y:S02]  /*2c80*/  ULEA.HI UR4, UR4, UR7, URZ, 0x6 ;  /* 0x0000000704047291 */ /* 0x000fe4000f8f30ff */
[----:B------:R-:W-:Y:S02]  /*2c90*/  ULOP3.LUT UR10, UR10, 0x3fff, URZ, 0xc0, !UPT ;  /* 0x00003fff0a0a7892 */ /* 0x000fe4000f8ec0ff */
[----:B------:R-:W-:Y:S02]  /*2ca0*/  USHF.R.S32.HI UR4, URZ, 0x6, UR4 ;  /* 0x00000006ff047899 */ /* 0x000fe40008011404 */
[----:B------:R-:W-:Y:S02]  /*2cb0*/  ULOP3.LUT UR11, UR11, 0x3fff, URZ, 0xc0, !UPT ;  /* 0x00003fff0b0b7892 */ /* 0x000fe4000f8ec0ff */
[----:B------:R-:W-:Y:S01]  /*2cc0*/  UISETP.LT.AND UP0, UPT, UR4, 0x1, UPT ;  /* 0x000000010400788c */ /* 0x000fe2000bf01270 */
[----:B------:R-:W-:Y:S01]  /*2cd0*/  UMOV UR22, 0x0 ;  /* 0x0000000000167882 */ /* 0x000fe20000000000 */
[----:B------:R-:W-:-:S02]  /*2ce0*/  UMOV UR23, 0x8400490 ;  /* 0x0840049000177882 */ /* 0x000fc40000000000 */
[----:B------:R-:W-:Y:S02]  /*2cf0*/  USEL UR9, UR4, 0x1, !UP0 ;  /* 0x0000000104097887 */ /* 0x000fe4000c000000 */
[----:B------:R-:W-:Y:S02]  /*2d00*/  ULOP3.LUT UR10, UR10, 0x10000, URZ, 0xfc, !UPT ;  /* 0x000100000a0a7892 */ /* 0x000fe4000f8efcff */
[----:B------:R-:W-:Y:S02]  /*2d10*/  ULOP3.LUT UR11, UR11, 0x10000, URZ, 0xfc, !UPT ;  /* 0x000100000b0b7892 */ /* 0x000fe4000f8efcff */
[----:B------:R-:W-:Y:S02]  /*2d20*/  UIADD3 UR9, UPT, UPT, -UR9, URZ, URZ ;  /* 0x000000ff09097290 */ /* 0x000fe4000fffe1ff */
[----:B---3--:R-:W-:Y:S01]  /*2d30*/  UISETP.GE.AND UP3, UPT, UR6, 0x1, UPT ;  /* 0x000000010600788c */ /* 0x008fe2000bf66270 */
[----:B------:R-:W-:Y:S01]  /*2d40*/  UMOV UR20, 0x0 ;  /* 0x0000000000147882 */ /* 0x000fe20000000000 */
[----:B------:R-:W-:Y:S01]  /*2d50*/  UMOV UR21, 0x8400490 ;  /* 0x0840049000157882 */ /* 0x000fe20000000000 */
[----:B------:R-:W-:Y:S01]  /*2d60*/  UMOV UR18, 0x0 ;  /* 0x0000000000127882 */ /* 0x000fe20000000000 */
[----:B------:R-:W-:Y:S01]  /*2d70*/  UMOV UR19, 0x8400490 ;  /* 0x0840049000137882 */ /* 0x000fe20000000000 */
[----:B-1----:R-:W-:-:S15]  /*2d80*/  R2UR UR16, R0 ;  /* 0x00000000001072ca */ /* 0x002fde00000e0000 */
.L_x_57:
[----:B------:R-:W-:Y:S02]  /*2d90*/  LEA R0, R10, UR5, 0x3 ;  /* 0x000000050a007c11 */ /* 0x000fe4000f8e18ff */
[----:B------:R-:W-:Y:S02]  /*2da0*/  SHF.L.U32 R5, R9, 0x1f, RZ ;  /* 0x0000001f09057819 */ /* 0x000fe400000006ff */
[----:B------:R-:W-:Y:S01]  /*2db0*/  PLOP3.LUT P0, PT, PT, PT, UP3, 0x80, 0x8 ;  /* 0x000000000008781c */ /* 0x000fe20003f0f038 */
[----:B------:R-:W-:Y:S01]  /*2dc0*/  VIADD R3, R0, 0x80 ;  /* 0x0000008000037836 */ /* 0x000fe20000000000 */
[----:B-1----:R-:W1:Y:S02]  /*2dd0*/  SYNCS.PHASECHK.TRANS64.TRYWAIT P1, [R0+URZ+0x70], R5 ;  /* 0x00007005000075a7 */ /* 0x002e6400080211ff */
[----:B-1-3--:R-:W-:Y:S09]  /*2de0*/  @!P1 BRA `(.L_x_51) ;  /* 0x0000008000109947 */ /* 0x00aff20003800000 */
.L_x_138:
[----:B------:R-:W-:Y:S01]  /*2df0*/  LEA R4, R10, UR5, 0x4 ;  /* 0x000000050a047c11 */ /* 0x000fe2000f8e20ff */
[----:B------:R-:W-:Y:S01]  /*2e00*/  @UP3 ULEA UR6, UR14, UR5, 0x3 ;  /* 0x000000050e063291 */ /* 0x000fe2000f8e18ff */
[----:B------:R-:W-:Y:S01]  /*2e10*/  PLOP3.LUT P2, PT, PT, PT, PT, 0x80, 0x8 ;  /* 0x000000000008781c */ /* 0x000fe20003f4f070 */
[----:B------:R-:W-:Y:S01]  /*2e20*/  ULEA UR7, UR15, UR5, 0x3 ;  /* 0x000000050f077291 */ /* 0x000fe2000f8e18ff */
[----:B------:R-:W-:Y:S01]  /*2e30*/  PRMT R3, RZ, 0x654, R3 ;  /* 0x00000654ff037816 */ /* 0x000fe20000000003 */
[----:B------:R-:W-:Y:S01]  /*2e40*/  ULEA UR8, UR15, UR16, 0x8 ;  /* 0x000000100f087291 */ /* 0x000fe2000f8e40ff */
[----:B-1----:R-:W1:Y:S01]  /*2e50*/  LDS.128 R4, [R4+0xe0] ;  /* 0x0000e00004047984 */ /* 0x002e620000000c00 */
[----:B------:R-:W-:Y:S02]  /*2e60*/  @P0 SHF.L.U32 R2, R8, 0x1f, RZ ;  /* 0x0000001f08020819 */ /* 0x000fe400000006ff */
[----:B------:R-:W-:Y:S01]  /*2e70*/  SHF.L.U32 R0, R11, 0x1f, RZ ;  /* 0x0000001f0b007819 */ /* 0x000fe200000006ff */
[----:B------:R-:W-:Y:S01]  /*2e80*/  @!PT LDS RZ, [RZ] ;  /* 0x00000000fffff984 */ /* 0x000fe20000000800 */
[----:B------:R-:W-:Y:S01]  /*2e90*/  @!PT LDS RZ, [RZ] ;  /* 0x00000000fffff984 */ /* 0x000fe20000000800 */
[----:B------:R-:W-:Y:S01]  /*2ea0*/  @!PT LDS RZ, [RZ] ;  /* 0x00000000fffff984 */ /* 0x000fe20000000800 */
[----:B------:R-:W-:Y:S01]  /*2eb0*/  @!PT LDS RZ, [RZ] ;  /* 0x00000000fffff984 */ /* 0x000fe20000000800 */
[----:B------:R2:W-:Y:S06]  /*2ec0*/  MEMBAR.ALL.CTA ;  /* 0x0000000000007992 */ /* 0x0005ec0000008000 */
[----:B--2---:R-:W2:Y:S02]  /*2ed0*/  FENCE.VIEW.ASYNC.S ;  /* 0x00000000000073c6 */ /* 0x004ea40000000000 */
[----:B--2---:R2:W-:Y:S01]  /*2ee0*/  SYNCS.ARRIVE.TRANS64.RED.A1T0 RZ, [R3+URZ], RZ ;  /* 0x000000ff03ff79a7 */ /* 0x0045e200081004ff */
[----:B------:R2:W3:Y:S01]  /*2ef0*/  @P0 SYNCS.PHASECHK.TRANS64.TRYWAIT P2, [UR6], R2 ;  /* 0x00000002ff0005a7 */ /* 0x0004e20008041106 */
[----:B-1----:R-:W-:Y:S01]  /*2f00*/  LOP3.LUT P1, RZ, R6, 0x1, RZ, 0xc0, !PT ;  /* 0x0000000106ff7812 */ /* 0x002fe2000782c0ff */
[----:B------:R-:W1:Y:S02]  /*2f10*/  SYNCS.PHASECHK.TRANS64.TRYWAIT P0, [UR7+0xa0], R0 ;  /* 0x0000a000ff0075a7 */ /* 0x000e640008001107 */
[----:B-123--:R-:W-:Y:S10]  /*2f20*/  @!P0 BRA `(.L_x_52) ;  /* 0x0000007c00d48947 */ /* 0x00eff40003800000 */
.L_x_140:
[----:B------:R-:W-:Y:S01]  /*2f30*/  IADD3 R10, PT, PT, R10, 0x1, RZ ;  /* 0x000000010a0a7810 */ /* 0x000fe20007ffe0ff */
[----:B------:R-:W-:Y:S06]  /*2f40*/  BRA.U !UP3, `(.L_x_53) ;  /* 0x000000010bc07547 */ /* 0x000fec000b800000 */
[----:B------:R-:W-:Y:S01]  /*2f50*/  UPLOP3.LUT UP4, UPT, UPT, UPT, UPT, 0x40, 0x4 ;  /* 0x000000000004789c */ /* 0x000fe20003f8e870 */
[----:B------:R-:W-:Y:S01]  /*2f60*/  UMOV UR13, UR9 ;  /* 0x00000009000d7c82 */ /* 0x000fe20008000000 */
[----:B------:R-:W-:Y:S01]  /*2f70*/  UMOV UR12, UR4 ;  /* 0x00000004000c7c82 */ /* 0x000fe20008000000 */
[----:B------:R-:W-:-:S08]  /*2f80*/  UMOV UR17, UR14 ;  /* 0x0000000e00117c82 */ /* 0x000fd00008000000 */
.L_x_56:
[----:B------:R-:W-:Y:S02]  /*2f90*/  UIADD3 UR13, UPT, UPT, UR13, 0x1, URZ ;  /* 0x000000010d0d7890 */ /* 0x000fe4000fffe0ff */
[----:B--2---:R-:W-:Y:S02]  /*2fa0*/  ULEA UR6, UR17, UR5, 0x3 ;  /* 0x0000000511067291 */ /* 0x004fe4000f8e18ff */
[----:B------:R-:W-:Y:S01]  /*2fb0*/  UISETP.NE.AND UP0, UPT, UR13, URZ, UPT ;  /* 0x000000ff0d00728c */ /* 0x000fe2000bf05270 */
[----:B---3--:R-:W-:Y:S10]  /*2fc0*/  @P2 BRA `(.L_x_54) ;  /* 0x00000000000c2947 */ /* 0x008ff40003800000 */
[----:B-1----:R-:W-:Y:S04]  /*2fd0*/  SHF.L.U32 R3, R8, 0x1f, RZ ;  /* 0x0000001f08037819 */ /* 0x002fe800000006ff */
[----:B------:R-:W1:Y:S02]  /*2fe0*/  SYNCS.PHASECHK.TRANS64.TRYWAIT P0, [UR6], R3 ;  /* 0x00000003ff0075a7 */ /* 0x000e640008001106 */
[----:B-1----:R-:W-:Y:S05]  /*2ff0*/  @!P0 BRA `(.L_x_55) ;  /* 0x0000007c00b88947 */ /* 0x002fea0003800000 */
.L_x_54:
[----:B------:R-:W-:Y:S01]  /*3000*/  UISETP.NE.AND UP1, UPT, UR12, 0x1, UPT ;  /* 0x000000010c00788c */ /* 0x000fe2000bf25270 */
[----:B------:R-:W-:Y:S01]  /*3010*/  PLOP3.LUT P2, PT, PT, PT, PT, 0x80, 0x8 ;  /* 0x000000000008781c */ /* 0x000fe20003f4f070 */
[----:B------:R-:W-:Y:S02]  /*3020*/  UIADD3 UR14, UPT, UPT, UR17, 0x1, URZ ;  /* 0x00000001110e7890 */ /* 0x000fe4000fffe0ff */
[----:B------:R-:W-:Y:S02]  /*3030*/  ULEA UR28, UR17, UR11, 0xb ;  /* 0x0000000b111c7291 */ /* 0x000fe4000f8e58ff */
[----:B------:R-:W-:Y:S01]  /*3040*/  UISETP.NE.AND UP2, UPT, UR14, 0x2, UPT ;  /* 0x000000020e00788c */ /* 0x000fe2000bf45270 */
[----:B------:R-:W-:Y:S01]  /*3050*/  PLOP3.LUT P0, PT, PT, PT, UP1, 0x80, 0x8 ;  /* 0x000000000008781c */ /* 0x000fe20003f0f018 */
[----:B------:R-:W-:Y:S02]  /*3060*/  UIADD3 UR40, UPT, UPT, UR28, 0x2, URZ ;  /* 0x000000021c287890 */ /* 0x000fe4000fffe0ff */
[----:B------:R-:W-:Y:S02]  /*3070*/  USEL UR27, URZ, 0x1, UP2 ;  /* 0x00000001ff1b7887 */ /* 0x000fe40009000000 */
[----:B------:R-:W-:Y:S02]  /*3080*/  USEL UR14, UR14, URZ, UP2 ;  /* 0x000000ff0e0e7287 */ /* 0x000fe40009000000 */
[----:B------:R-:W-:Y:S02]  /*3090*/  UIADD3 UR36, UPT, UPT, UR28, 0x4, URZ ;  /* 0x000000041c247890 */ /* 0x000fe4000fffe0ff */
[----:B------:R-:W-:Y:S01]  /*30a0*/  @UP1 ULEA UR26, UR14, UR5, 0x3 ;  /* 0x000000050e1a1291 */ /* 0x000fe2000f8e18ff */
[----:B------:R-:W-:Y:S01]  /*30b0*/  LOP3.LUT R8, R8, UR27, RZ, 0x3c, !PT ;  /* 0x0000001b08087c12 */ /* 0x000fe2000f8e3cff */
[----:B------:R-:W-:Y:S02]  /*30c0*/  UIADD3 UR32, UPT, UPT, UR28, 0x6, URZ ;  /* 0x000000061c207890 */ /* 0x000fe4000fffe0ff */
[----:B------:R-:W-:Y:S01]  /*30d0*/  UIADD3 UR6, UPT, UPT, UR6, 0x10, URZ ;  /* 0x0000001006067890 */ /* 0x000fe2000fffe0ff */
[----:B-1----:R-:W-:Y:S01]  /*30e0*/  @P0 SHF.L.U32 R0, R8, 0x1f, RZ ;  /* 0x0000001f08000819 */ /* 0x002fe200000006ff */
[----:B------:R-:W-:Y:S01]  /*30f0*/  UIADD3 UR12, UPT, UPT, UR12, -0x1, URZ ;  /* 0xffffffff0c0c7890 */ /* 0x000fe2000fffe0ff */
[----:B------:R-:W-:Y:S02]  /*3100*/  UMOV UR29, 0x40004040 ;  /* 0x40004040001d7882 */ /* 0x000fe40000000000 */
[----:B------:R2:W3:Y:S01]  /*3110*/  @P0 SYNCS.PHASECHK.TRANS64.TRYWAIT P2, [UR26], R0 ;  /* 0x00000000ff0005a7 */ /* 0x0004e2000804111a */
[----:B------:R-:W-:Y:S01]  /*3120*/  ULEA UR26, UR17, UR10, 0xa ;  /* 0x0000000a111a7291 */ /* 0x000fe2000f8e50ff */
[----:B------:R-:W-:Y:S01]  /*3130*/  UMOV UR27, 0x40004040 ;  /* 0x40004040001b7882 */ /* 0x000fe20000000000 */
[----:B------:R-:W-:Y:S02]  /*3140*/  UMOV UR41, 0x40004040 ;  /* 0x4000404000297882 */ /* 0x000fe40000000000 */
[----:B------:R-:W-:Y:S02]  /*3150*/  UIADD3 UR38, UPT, UPT, UR26, 0x2, URZ ;  /* 0x000000021a267890 */ /* 0x000fe4000fffe0ff */
[----:B------:R-:W-:Y:S02]  /*3160*/  UIADD3 UR34, UPT, UPT, UR26, 0x4, URZ ;  /* 0x000000041a227890 */ /* 0x000fe4000fffe0ff */
[----:B------:R-:W-:Y:S01]  /*3170*/  UIADD3 UR30, UPT, UPT, UR26, 0x6, URZ ;  /* 0x000000061a1e7890 */ /* 0x000fe2000fffe0ff */
[----:B------:R2:W-:Y:S01]  /*3180*/  UTCHMMA gdesc[UR26], gdesc[UR28], tmem[UR8], tmem[UR24], idesc[UR25], UP4 ;  /* 0x00ff181c1a0075ea */ /* 0x0005e2000a000008 */
[----:B------:R-:W-:Y:S01]  /*3190*/  UPLOP3.LUT UP4, UPT, UPT, UPT, UPT, 0x80, 0x8 ;  /* 0x000000000008789c */ /* 0x000fe20003f8f070 */
[----:B------:R-:W-:Y:S01]  /*31a0*/  UMOV UR39, 0x40004040 ;  /* 0x4000404000277882 */ /* 0x000fe20000000000 */
[----:B------:R-:W-:Y:S01]  /*31b0*/  UMOV UR37, 0x40004040 ;  /* 0x4000404000257882 */ /* 0x000fe20000000000 */
[----:B------:R2:W-:Y:S01]  /*31c0*/  UTCHMMA gdesc[UR38], gdesc[UR40], tmem[UR8], tmem[UR22], idesc[UR23], UPT ;  /* 0x00ff1628260075ea */ /* 0x0005e2000b800008 */
[----:B------:R-:W-:Y:S01]  /*31d0*/  UMOV UR35, 0x40004040 ;  /* 0x4000404000237882 */ /* 0x000fe20000000000 */
[----:B------:R-:W-:Y:S01]  /*31e0*/  UMOV UR33, 0x40004040 ;  /* 0x4000404000217882 */ /* 0x000fe20000000000 */
[----:B------:R-:W-:Y:S01]  /*31f0*/  UMOV UR31, 0x40004040 ;  /* 0x40004040001f7882 */ /* 0x000fe20000000000 */
[----:B------:R2:W-:Y:S01]  /*3200*/  UTCHMMA gdesc[UR34], gdesc[UR36], tmem[UR8], tmem[UR20], idesc[UR21], UPT ;  /* 0x00ff1424220075ea */ /* 0x0005e2000b800008 */
[----:B------:R2:W-:Y:S01]  /*3210*/  UTCHMMA gdesc[UR30], gdesc[UR32], tmem[UR8], tmem[UR18], idesc[UR19], UPT ;  /* 0x00ff12201e0075ea */ /* 0x0005e2000b800008 */
[----:B------:R2:W-:Y:S01]  /*3220*/  UTCBAR [UR6], URZ ;  /* 0x000000ff060073e9 */ /* 0x0005e200080000ff */
[----:B------:R-:W-:Y:S01]  /*3230*/  UMOV UR17, UR14 ;  /* 0x0000000e00117c82 */ /* 0x000fe20008000000 */
[----:B------:R-:W-:Y:S05]  /*3240*/  BRA.U UP0, `(.L_x_56) ;  /* 0xfffffffd00507547 */ /* 0x000fea000b83ffff */
.L_x_53:
[----:B------:R-:W-:Y:S01]  /*3250*/  UIADD3 UR15, UPT, UPT, UR15, 0x1, URZ ;  /* 0x000000010f0f7890 */ /* 0x000fe2000fffe0ff */
[C---:B------:R-:W-:Y:S01]  /*3260*/  ISETP.NE.AND P0, PT, R10.reuse, 0x2, PT ;  /* 0x000000020a00780c */ /* 0x040fe20003f05270 */
[----:B------:R-:W-:Y:S02]  /*3270*/  UIADD3 UR7, UPT, UPT, UR7, 0x90, URZ ;  /* 0x0000009007077890 */ /* 0x000fe4000fffe0ff */
[----:B------:R-:W-:Y:S01]  /*3280*/  UISETP.NE.AND UP0, UPT, UR15, 0x2, UPT ;  /* 0x000000020f00788c */ /* 0x000fe2000bf05270 */
[----:B-12---:R-:W-:Y:S02]  /*3290*/  SEL R0, RZ, 0x1, P0 ;  /* 0x00000001ff007807 */ /* 0x006fe40000000000 */
[----:B------:R-:W-:Y:S01]  /*32a0*/  SEL R10, R10, RZ, P0 ;  /* 0x000000ff0a0a7207 */ /* 0x000fe20000000000 */
[----:B------:R-:W-:Y:S01]  /*32b0*/  USEL UR6, URZ, 0x1, UP0 ;  /* 0x00000001ff067887 */ /* 0x000fe20008000000 */
[----:B------:R-:W-:Y:S01]  /*32c0*/  LOP3.LUT R9, R9, R0, RZ, 0x3c, !PT ;  /* 0x0000000009097212 */ /* 0x000fe200078e3cff */
[----:B------:R-:W-:Y:S01]  /*32d0*/  USEL UR15, UR15, URZ, UP0 ;  /* 0x000000ff0f0f7287 */ /* 0x000fe20008000000 */
[----:B------:R1:W-:Y:S03]  /*32e0*/  UTCBAR [UR7], URZ ;  /* 0x000000ff070073e9 */ /* 0x0003e600080000ff */
[----:B------:R-:W-:Y:S01]  /*32f0*/  LOP3.LUT R11, R11, UR6, RZ, 0x3c, !PT ;  /* 0x000000060b0b7c12 */ /* 0x000fe2000f8e3cff */
[----:B------:R-:W-:Y:S07]  /*3300*/  @P1 BRA `(.L_x_57) ;  /* 0xfffffff800a01947 */ /* 0x000fee000383ffff */
[----:B------:R-:W2:Y:S01]  /*3310*/  S2UR UR4, SR_CgaCtaId ;  /* 0x00000000000479c3 */ /* 0x000ea20000008800 */
[----:B------:R-:W-:Y:S01]  /*3320*/  ELECT P0, URZ, PT ;  /* 0x0000000000ff782f */ /* 0x000fe20003800000 */
[----:B------:R-:W-:Y:S01]  /*3330*/  IMAD.MOV.U32 R0, RZ, RZ, 0x1 ;  /* 0x00000001ff007424 */ /* 0x000fe200078e00ff */
[----:B------:R-:W-:Y:S01]  /*3340*/  UIADD3 UR5, UPT, UPT, UR5, 0xa0, URZ ;  /* 0x000000a005057890 */ /* 0x000fe2000fffe0ff */
[----:B------:R-:W-:Y:S01]  /*3350*/  SHF.L.U32 R3, R11, 0x1f, RZ ;  /* 0x0000001f0b037819 */ /* 0x000fe200000006ff */
[----:B------:R-:W-:-:S03]  /*3360*/  UMOV UR6, 0x40 ;  /* 0x0000004000067882 */ /* 0x000fc60000000000 */
[----:B------:R-:W-:Y:S01]  /*3370*/  UVIRTCOUNT.DEALLOC.SMPOOL 0x80 ;  /* 0x000000800000784c */ /* 0x000fe20000000000 */
[----:B--2---:R-:W-:Y:S02]  /*3380*/  ULEA UR4, UR4, UR6, 0x18 ;  /* 0x0000000604047291 */ /* 0x004fe4000f8ec0ff */
[----:B------:R-:W-:-:S07]  /*3390*/  ULEA UR6, UR15, UR5, 0x3 ;  /* 0x000000050f067291 */ /* 0x000fce000f8e18ff */
[----:B------:R2:W-:Y:S02]  /*33a0*/  @P0 STS.U8 [UR4+0x1c], R0 ;  /* 0x00001c00ff000988 */ /* 0x0005e40008000004 */
[----:B------:R-:W4:Y:S02]  /*33b0*/  SYNCS.PHASECHK.TRANS64.TRYWAIT P0, [UR6], R3 ;  /* 0x00000003ff0075a7 */ /* 0x000f240008001106 */
[----:B--2-4-:R-:W-:Y:S05]  /*33c0*/  @!P0 BRA `(.L_x_58) ;  /* 0x0000007800dc8947 */ /* 0x014fea0003800000 */
.L_x_143:
[----:B-1----:R-:W-:-:S04]  /*33d0*/  UIADD3 UR7, UPT, UPT, UR15, 0x1, URZ ;  /* 0x000000010f077890 */ /* 0x002fc8000fffe0ff */
[----:B------:R-:W-:-:S04]  /*33e0*/  UISETP.NE.AND UP0, UPT, UR7, 0x2, UPT ;  /* 0x000000020700788c */ /* 0x000fc8000bf05270 */
[----:B------:R-:W-:Y:S02]  /*33f0*/  USEL UR6, URZ, 0x1, UP0 ;  /* 0x00000001ff067887 */ /* 0x000fe40008000000 */
[----:B------:R-:W-:-:S04]  /*3400*/  USEL UR7, UR7, URZ, UP0 ;  /* 0x000000ff07077287 */ /* 0x000fc80008000000 */
[----:B------:R-:W-:Y:S01]  /*3410*/  ULEA UR7, UR7, UR5, 0x3 ;  /* 0x0000000507077291 */ /* 0x000fe2000f8e18ff */
[----:B--2---:R-:W-:-:S04]  /*3420*/  LOP3.LUT R3, R11, UR6, RZ, 0x3c, !PT ;  /* 0x000000060b037c12 */ /* 0x004fc8000f8e3cff */
[----:B------:R-:W-:-:S04]  /*3430*/  SHF.L.U32 R3, R3, 0x1f, RZ ;  /* 0x0000001f03037819 */ /* 0x000fc800000006ff */
[----:B------:R-:W1:Y:S02]  /*3440*/  SYNCS.PHASECHK.TRANS64.TRYWAIT P0, [UR7], R3 ;  /* 0x00000003ff0075a7 */ /* 0x000e640008001107 */
[----:B-1----:R-:W-:Y:S05]  /*3450*/  @!P0 BRA `(.L_x_59) ;  /* 0x0000007800d08947 */ /* 0x002fea0003800000 */
.L_x_145:
[----:B------:R-:W-:Y:S01]  /*3460*/  NOP ;  /* 0x0000000000007918 */ /* 0x000fe20000000000 */
[----:B-1----:R-:W1:Y:S01]  /*3470*/  LDS R0, [UR4+0x14] ;  /* 0x00001404ff007984 */ /* 0x002e620008000800 */
[----:B------:R-:W-:Y:S01]  /*3480*/  ULOP3.LUT UR6, UR16, 0xffff, URZ, 0xc0, !UPT ;  /* 0x0000ffff10067892 */ /* 0x000fe2000f8ec0ff */
[----:B------:R-:W-:Y:S01]  /*3490*/  UMOV UR8, 0xffff ;  /* 0x0000ffff00087882 */ /* 0x000fe20000000000 */
[----:B------:R-:W-:Y:S02]  /*34a0*/  UMOV UR5, 0x1 ;  /* 0x0000000100057882 */ /* 0x000fe40000000000 */
[----:B------:R-:W-:-:S04]  /*34b0*/  USHF.R.U32.HI UR6, URZ, 0x5, UR6 ;  /* 0x00000005ff067899 */ /* 0x000fc80008011606 */
[----:B------:R-:W-:Y:S02]  /*34c0*/  USHF.L.U32 UR8, UR8, UR6, URZ ;  /* 0x0000000608087299 */ /* 0x000fe400080006ff */
[----:B------:R-:W-:-:S04]  /*34d0*/  USHF.L.U32 UR5, UR5, UR6, URZ ;  /* 0x0000000605057299 */ /* 0x000fc800080006ff */
[----:B-1----:R-:W-:-:S04]  /*34e0*/  LOP3.LUT R0, R0, UR8, RZ, 0xc0, !PT ;  /* 0x0000000800007c12 */ /* 0x002fc8000f8ec0ff */
[----:B------:R-:W-:-:S13]  /*34f0*/  ISETP.NE.AND P0, PT, R0, UR8, PT ;  /* 0x0000000800007c0c */ /* 0x000fda000bf05270 */
[----:B------:R-:W-:Y:S05]  /*3500*/  @P0 BRA `(.L_x_60) ;  /* 0x0000000000580947 */ /* 0x000fea0003800000 */
[----:B------:R-:W1:Y:S02]  /*3510*/  LDS R0, [UR4+0x18] ;  /* 0x00001804ff007984 */ /* 0x000e640008000800 */
[----:B-1----:R-:W-:-:S04]  /*3520*/  LOP3.LUT R0, R0, UR5, RZ, 0xc0, !PT ;  /* 0x0000000500007c12 */ /* 0x002fc8000f8ec0ff */
[----:B------:R-:W-:-:S13]  /*3530*/  ISETP.NE.AND P0, PT, R0, UR5, PT ;  /* 0x0000000500007c0c */ /* 0x000fda000bf05270 */
[----:B------:R-:W-:Y:S05]  /*3540*/  @P0 BRA `(.L_x_61) ;  /* 0x00000000003c0947 */ /* 0x000fea0003800000 */
[----:B------:R-:W1:Y:S01]  /*3550*/  S2R R2, SR_LANEID ;  /* 0x0000000000027919 */ /* 0x000e620000000000 */
[----:B------:R-:W-:Y:S01]  /*3560*/  ULOP3.LUT UR8, URZ, UR8, URZ, 0x33, !UPT ;  /* 0x00000008ff087292 */ /* 0x000fe2000f8e33ff */
[----:B------:R-:W-:Y:S01]  /*3570*/  LOP3.LUT R4, RZ, UR5, RZ, 0x33, !PT ;  /* 0x00000005ff047c12 */ /* 0x000fe2000f8e33ff */
[----:B------:R-:W-:Y:S02]  /*3580*/  VOTEU.ANY UR7, UPT, PT ;  /* 0x0000000000077886 */ /* 0x000fe400038e0100 */
[----:B------:R-:W-:Y:S01]  /*3590*/  UFLO.U32 UR7, UR7 ;  /* 0x00000007000772bd */ /* 0x000fe200080e0000 */
[----:B------:R-:W2:Y:S01]  /*35a0*/  REDUX UR5, R4 ;  /* 0x00000000040573c4 */ /* 0x000ea20000000000 */
[----:B------:R-:W-:-:S06]  /*35b0*/  IMAD.U32 R0, RZ, RZ, UR8 ;  /* 0x00000008ff007e24 */ /* 0x000fcc000f8e00ff */
[----:B------:R4:W-:Y:S01]  /*35c0*/  UTCATOMSWS.AND URZ, UR8 ;  /* 0x0000000800ff79e3 */ /* 0x0009e20008000000 */
[----:B------:R-:W3:Y:S01]  /*35d0*/  REDUX UR6, R0 ;  /* 0x00000000000673c4 */ /* 0x000ee20000000000 */
[----:B-1----:R-:W-:Y:S01]  /*35e0*/  ISETP.EQ.U32.AND P0, PT, R2, UR7, PT ;  /* 0x0000000702007c0c */ /* 0x002fe2000bf02070 */
[----:B--2---:R-:W-:Y:S01]  /*35f0*/  IMAD.U32 R2, RZ, RZ, UR5 ;  /* 0x00000005ff027e24 */ /* 0x004fe2000f8e00ff */
[----:B---3--:R-:W-:-:S11]  /*3600*/  MOV R3, UR6 ;  /* 0x0000000600037c02 */ /* 0x008fd60008000f00 */
[----:B------:R4:W-:Y:S04]  /*3610*/  @P0 ATOMS.AND RZ, [UR4+0x14], R3 ;  /* 0x00001403ffff098c */ /* 0x0009e8000a800004 */
[----:B------:R4:W-:Y:S01]  /*3620*/  @P0 ATOMS.AND RZ, [UR4+0x18], R2 ;  /* 0x00001802ffff098c */ /* 0x0009e2000a800004 */
[----:B------:R-:W-:Y:S05]  /*3630*/  BRA `(.L_x_62) ;  /* 0x0000000000147947 */ /* 0x000fea0003800000 */
.L_x_61:
[----:B------:R-:W-:Y:S02]  /*3640*/  MOV R2, 0x3660 ;  /* 0x0000366000027802 */ /* 0x000fe40000000f00 */
[----:B---3-5:R-:W-:Y:S05]  /*3650*/  CALL.REL.NOINC `($__internal_0_$__cuda_sm10x_tcgen05_guardrail_trap_col_being_dealloced_not_returned_by_alloc) ;  /* 0x0000007c00b87944 */ /* 0x028fea0003c00000 */
[----:B------:R-:W-:Y:S05]  /*3660*/  BRA `(.L_x_62) ;  /* 0x0000000000087947 */ /* 0x000fea0003800000 */
.L_x_60:
[----:B------:R-:W-:Y:S02]  /*3670*/  MOV R2, 0x3690 ;  /* 0x0000369000027802 */ /* 0x000fe40000000f00 */
[----:B---3-5:R-:W-:Y:S05]  /*3680*/  CALL.REL.NOINC `($__internal_2_$__cuda_sm10x_tcgen05_guardrail_trap_unallocated_columns_being_dealloced) ;  /* 0x0000007c00c47944 */ /* 0x028fea0003c00000 */
.L_x_62:
[----:B------:R-:W-:Y:S01]  /*3690*/  NOP ;  /* 0x0000000000007918 */ /* 0x000fe20000000000 */
[----:B----4-:R-:W-:Y:S05]  /*36a0*/  EXIT ;  /* 0x000000000000794d */ /* 0x010fea0003800000 */
.L_x_46:
[----:B------:R-:W-:-:S09]  /*36b0*/  UISETP.NE.OR UP2, UPT, UR8, 0x3, !UP2 ;  /* 0x000000030800788c */ /* 0x000fd2000d745670 */
[----:B------:R-:W-:Y:S05]  /*36c0*/  BRA.U UP2, `(.L_x_63) ;  /* 0x0000001102147547 */ /* 0x000fea000b800000 */
[----:B------:R-:W1:Y:S01]  /*36d0*/  LDC R0, c[0x0][0xb30] ;  /* 0x0002cc00ff007b82 */ /* 0x000e620000000800 */
[----:B------:R-:W2:Y:S01]  /*36e0*/  LDCU.64 UR8, c[0x0][0x888] ;  /* 0x00011100ff0877ac */ /* 0x000ea20008000a00 */
[----:B------:R-:W-:Y:S02]  /*36f0*/  HFMA2 R29, -RZ, RZ, 0, 0 ;  /* 0x00000000ff1d7431 */ /* 0x000fe400000001ff */
[----:B------:R-:W-:Y:S01]  /*3700*/  IMAD.MOV.U32 R31, RZ, RZ, 0x1 ;  /* 0x00000001ff1f7424 */ /* 0x000fe200078e00ff */
[----:B------:R-:W-:Y:S01]  /*3710*/  MOV R23, 0x4000 ;  /* 0x0000400000177802 */ /* 0x000fe20000000f00 */
[----:B------:R-:W4:Y:S01]  /*3720*/  LDCU.64 UR4, c[0x0][0x890] ;  /* 0x00011200ff0477ac */ /* 0x000f220008000a00 */
[----:B------:R-:W-:Y:S01]  /*3730*/  IMAD.MOV.U32 R30, RZ, RZ, RZ ;  /* 0x000000ffff1e7224 */ /* 0x000fe200078e00ff */
[----:B------:R-:W3:Y:S01]  /*3740*/  LDC R19, c[0x0][0x370] ;  /* 0x0000dc00ff137b82 */ /* 0x000ee20000000800 */
[----:B------:R-:W-:Y:S01]  /*3750*/  UMOV UR7, 0x400 ;  /* 0x0000040000077882 */ /* 0x000fe20000000000 */
[----:B------:R-:W-:-:S02]  /*3760*/  UPLOP3.LUT UP1, UPT, UPT, UPT, UPT, 0x40, 0x4 ;  /* 0x000000000004789c */ /* 0x000fc40003f2e870 */
[----:B------:R-:W-:-:S04]  /*3770*/  ULEA UR7, UR37, UR7, 0x18 ;  /* 0x0000000725077291 */ /* 0x000fc8000f8ec0ff */
[----:B------:R-:W3:Y:S01]  /*3780*/  LDC R2, c[0x0][0xb0c] ;  /* 0x0002c300ff027b82 */ /* 0x000ee20000000800 */
[----:B------:R-:W-:Y:S02]  /*3790*/  UIADD3 UR13, UPT, UPT, UR7, 0x38, URZ ;  /* 0x00000038070d7890 */ /* 0x000fe4000fffe0ff */
[----:B--2---:R-:W-:Y:S02]  /*37a0*/  UISETP.NE.U32.AND UP2, UPT, UR8, URZ, UPT ;  /* 0x000000ff0800728c */ /* 0x004fe4000bf45070 */
[----:B------:R-:W-:Y:S02]  /*37b0*/  UIADD3 UR33, UPT, UPT, UR7, 0x20, URZ ;  /* 0x0000002007217890 */ /* 0x000fe4000fffe0ff */
[----:B----4-:R-:W-:Y:S01]  /*37c0*/  UISETP.NE.U32.AND UP3, UPT, UR4, URZ, UPT ;  /* 0x000000ff0400728c */ /* 0x010fe2000bf65070 */
[----:B------:R-:W2:Y:S01]  /*37d0*/  LDC R18, c[0x0][0xb20] ;  /* 0x0002c800ff127b82 */ /* 0x000ea20000000800 */
[----:B-1----:R-:W-:Y:S01]  /*37e0*/  ISETP.NE.AND P1, PT, R0, 0x1, PT ;  /* 0x000000010000780c */ /* 0x002fe20003f25270 */
[----:B------:R-:W-:-:S02]  /*37f0*/  UISETP.NE.AND.EX UP2, UPT, UR9, URZ, UPT, UP2 ;  /* 0x000000ff0900728c */ /* 0x000fc4000bf45320 */
[----:B------:R-:W-:Y:S02]  /*3800*/  UIADD3 UR25, UPT, UPT, UR7, 0x28, URZ ;  /* 0x0000002807197890 */ /* 0x000fe4000fffe0ff */
[----:B------:R-:W-:Y:S02]  /*3810*/  UIADD3 UR17, UPT, UPT, UR7, 0x30, URZ ;  /* 0x0000003007117890 */ /* 0x000fe4000fffe0ff */
[----:B------:R-:W1:Y:S01]  /*3820*/  LDC.64 R32, c[0x0][0x348] ;  /* 0x0000d200ff207b82 */ /* 0x000e620000000a00 */
[----:B------:R-:W-:Y:S02]  /*3830*/  UPRMT UR13, UR37, 0x654, UR13 ;  /* 0x00000654250d7896 */ /* 0x000fe4000800000d */
[----:B------:R-:W-:-:S05]  /*3840*/  UISETP.NE.AND.EX UP3, UPT, UR5, URZ, UPT, UP3 ;  /* 0x000000ff0500728c */ /* 0x000fca000bf65330 */
[----:B------:R-:W4:Y:S08]  /*3850*/  LDC.64 R16, c[0x0][0xb10] ;  /* 0x0002c400ff107b82 */ /* 0x000f300000000a00 */
[----:B------:R-:W1:Y:S08]  /*3860*/  LDC.64 R6, c[0x0][0xb18] ;  /* 0x0002c600ff067b82 */ /* 0x000e700000000a00 */
[----:B------:R-:W1:Y:S08]  /*3870*/  LDC.64 R4, c[0x0][0xb28] ;  /* 0x0002ca00ff047b82 */ /* 0x000e700000000a00 */
[----:B--23--:R-:W1:Y:S02]  /*3880*/  LDC R22, c[0x0][0x374] ;  /* 0x0000dd00ff167b82 */ /* 0x00ce640000000800 */
.L_x_74:
[C---:B------:R-:W-:Y:S02]  /*3890*/  LEA R0, R30.reuse, UR7, 0x3 ;  /* 0x000000071e007c11 */ /* 0x040fe4000f8e18ff */
[----:B------:R-:W-:Y:S02]  /*38a0*/  SHF.L.U32 R3, R29, 0x1f, RZ ;  /* 0x0000001f1d037819 */ /* 0x000fe400000006ff */
[----:B------:R-:W-:Y:S02]  /*38b0*/  LEA R24, R30, UR7, 0x4 ;  /* 0x000000071e187c11 */ /* 0x000fe4000f8e20ff */
[----:B--2---:R-:W2:Y:S02]  /*38c0*/  SYNCS.PHASECHK.TRANS64.TRYWAIT P0, [R0+URZ+0x70], R3 ;  /* 0x00007003000075a7 */ /* 0x004ea400080011ff */
[----:B--2---:R-:W-:Y:S05]  /*38d0*/  @!P0 BRA `(.L_x_64) ;  /* 0x0000007400c88947 */ /* 0x004fea0003800000 */
.L_x_146:
[----:B------:R-:W-:Y:S01]  /*38e0*/  ISETP.GE.AND P0, PT, R72, 0x1, PT ;  /* 0x000000014800780c */ /* 0x000fe20003f06270 */
[----:B------:R-:W3:Y:S01]  /*38f0*/  LDS.128 R24, [R24+0xe0] ;  /* 0x0000e00018187984 */ /* 0x000ee20000000c00 */
[----:B--2---:R-:W-:Y:S01]  /*3900*/  VIADD R0, R0, 0x80 ;  /* 0x0000008000007836 */ /* 0x004fe20000000000 */
[----:B------:R-:W-:Y:S01]  /*3910*/  @!PT LDS RZ, [RZ] ;  /* 0x00000000fffff984 */ /* 0x000fe20000000800 */
[----:B------:R-:W-:Y:S01]  /*3920*/  @!PT LDS RZ, [RZ] ;  /* 0x00000000fffff984 */ /* 0x000fe20000000800 */
[----:B------:R-:W-:Y:S01]  /*3930*/  @!PT LDS RZ, [RZ] ;  /* 0x00000000fffff984 */ /* 0x000fe20000000800 */
[----:B------:R-:W-:Y:S01]  /*3940*/  @!PT LDS RZ, [RZ] ;  /* 0x00000000fffff984 */ /* 0x000fe20000000800 */
[----:B------:R2:W-:Y:S06]  /*3950*/  MEMBAR.ALL.CTA ;  /* 0x0000000000007992 */ /* 0x0005ec0000008000 */
[----:B--2---:R-:W2:Y:S01]  /*3960*/  FENCE.VIEW.ASYNC.S ;  /* 0x00000000000073c6 */ /* 0x004ea20000000000 */
[----:B------:R-:W-:Y:S04]  /*3970*/  PRMT R0, RZ, 0x654, R0 ;  /* 0x00000654ff007816 */ /* 0x000fe80000000000 */
[----:B--2---:R2:W-:Y:S01]  /*3980*/  SYNCS.ARRIVE.TRANS64.RED.A1T0 RZ, [R0+URZ], RZ ;  /* 0x000000ff00ff79a7 */ /* 0x0045e200081004ff */
[----:B---3--:R-:W-:Y:S11]  /*3990*/  LOP3.LUT P3, RZ, R26, 0x1, RZ, 0xc0, !PT ;  /* 0x000000011aff7812 */ /* 0x008ff6000786c0ff */
[----:B------:R-:W-:Y:S02]  /*39a0*/  @!UPT UIADD3 URZ, UPT, UPT, URZ, URZ, URZ ;  /* 0x000000fffffff290 */ /* 0x000fe4000fffe0ff */
[----:B------:R-:W-:Y:S02]  /*39b0*/  @P3 MOV R13, R24 ;  /* 0x00000018000d3202 */ /* 0x000fe40000000f00 */
[----:B------:R-:W-:Y:S01]  /*39c0*/  @P3 LOP3.LUT R8, R25, 0xffff, RZ, 0xc0, !PT ;  /* 0x0000ffff19083812 */ /* 0x000fe200078ec0ff */
[----:B--2---:R-:W-:Y:S06]  /*39d0*/  @!P0 BRA `(.L_x_65) ;  /* 0x0000000000a48947 */ /* 0x004fec0003800000 */
[----:B-1----:R-:W-:Y:S01]  /*39e0*/  IMAD.HI.U32 R35, R22, R7, RZ ;  /* 0x0000000716237227 */ /* 0x002fe200078e00ff */
[----:B------:R-:W-:Y:S02]  /*39f0*/  ISETP.NE.AND P0, PT, R6, 0x1, PT ;  /* 0x000000010600780c */ /* 0x000fe40003f05270 */
[----:B------:R-:W-:Y:S01]  /*3a00*/  ISETP.NE.AND P2, PT, R72, 0x1, PT ;  /* 0x000000014800780c */ /* 0x000fe20003f45270 */
[----:B----4-:R-:W-:Y:S01]  /*3a10*/  IMAD.HI.U32 R34, R19, R16, RZ ;  /* 0x0000001013227227 */ /* 0x010fe200078e00ff */
[----:B------:R-:W-:Y:S02]  /*3a20*/  SHF.R.U32.HI R35, RZ, R18, R35 ;  /* 0x00000012ff237219 */ /* 0x000fe40000011623 */
[----:B------:R-:W-:Y:S01]  /*3a30*/  ISETP.NE.AND P4, PT, R2, 0x1, PT ;  /* 0x000000010200780c */ /* 0x000fe20003f85270 */
[----:B------:R-:W-:Y:S01]  /*3a40*/  IMAD.HI.U32 R36, R13, R16, RZ ;  /* 0x000000100d247227 */ /* 0x000fe200078e00ff */
[----:B------:R-:W-:Y:S02]  /*3a50*/  SHF.R.U32.HI R34, RZ, R17, R34 ;  /* 0x00000011ff227219 */ /* 0x000fe40000011622 */
[----:B------:R-:W-:Y:S01]  /*3a60*/  SEL R3, R22, R35, !P0 ;  /* 0x0000002316037207 */ /* 0x000fe20004000000 */
[C---:B------:R-:W-:Y:S01]  /*3a70*/  IMAD.HI.U32 R35, R8.reuse, R7, RZ ;  /* 0x0000000708237227 */ /* 0x040fe200078e00ff */
[----:B------:R-:W-:Y:S02]  /*3a80*/  SEL R11, R19, R34, !P4 ;  /* 0x00000022130b7207 */ /* 0x000fe40006000000 */
[----:B------:R-:W-:Y:S01]  /*3a90*/  SHF.R.U32.HI R36, RZ, R17, R36 ;  /* 0x00000011ff247219 */ /* 0x000fe20000011624 */
[----:B------:R-:W-:Y:S01]  /*3aa0*/  IMAD.HI.U32 R38, R3, R4, RZ ;  /* 0x0000000403267227 */ /* 0x000fe200078e00ff */
[----:B------:R-:W-:Y:S03]  /*3ab0*/  SHF.R.U32.HI R35, RZ, R18, R35 ;  /* 0x00000012ff237219 */ /* 0x000fe60000011623 */
[----:B------:R-:W-:Y:S01]  /*3ac0*/  IMAD.HI.U32 R34, R11, R4, RZ ;  /* 0x000000040b227227 */ /* 0x000fe200078e00ff */
[----:B------:R-:W-:Y:S02]  /*3ad0*/  @P2 SHF.R.U32.HI R3, RZ, R5, R38 ;  /* 0x00000005ff032219 */ /* 0x000fe40000011626 */
[----:B------:R-:W-:Y:S02]  /*3ae0*/  SEL R9, R8, R35, !P0 ;  /* 0x0000002308097207 */ /* 0x000fe40004000000 */
[----:B------:R-:W-:Y:S01]  /*3af0*/  @P2 SHF.R.U32.HI R11, RZ, R5, R34 ;  /* 0x00000005ff0b2219 */ /* 0x000fe20000011622 */
[C---:B------:R-:W-:Y:S01]  /*3b00*/  IMAD R10, R72.reuse, R3, RZ ;  /* 0x00000003480a7224 */ /* 0x040fe200078e02ff */
[----:B------:R-:W-:Y:S01]  /*3b10*/  SEL R3, R13, R36, !P4 ;  /* 0x000000240d037207 */ /* 0x000fe20006000000 */
[C---:B------:R-:W-:Y:S03]  /*3b20*/  IMAD.HI.U32 R14, R9.reuse, R4, RZ ;  /* 0x00000004090e7227 */ /* 0x040fe600078e00ff */
[----:B------:R-:W-:Y:S01]  /*3b30*/  ISETP.GE.AND P0, PT, R9, R10, PT ;  /* 0x0000000a0900720c */ /* 0x000fe20003f06270 */
[C---:B------:R-:W-:Y:S01]  /*3b40*/  IMAD R12, R72.reuse, R11, RZ ;  /* 0x0000000b480c7224 */ /* 0x040fe200078e02ff */
[-C--:B------:R-:W-:Y:S04]  /*3b50*/  SHF.R.U32.HI R14, RZ, R5.reuse, R14 ;  /* 0x00000005ff0e7219 */ /* 0x080fe8000001160e */
[----:B------:R-:W-:Y:S02]  /*3b60*/  ISETP.GE.OR P0, PT, R3, R12, P0 ;  /* 0x0000000c0300720c */ /* 0x000fe40000706670 */
[----:B------:R-:W-:Y:S05]  /*3b70*/  SEL R15, R9, R14, !P2 ;  /* 0x0000000e090f7207 */ /* 0x000fea0005000000 */
[----:B------:R-:W-:Y:S04]  /*3b80*/  IMAD.MOV R14, RZ, RZ, -R15 ;  /* 0x000000ffff0e7224 */ /* 0x000fe800078e0a0f */
[----:B------:R-:W-:Y:S02]  /*3b90*/  IMAD R14, R72, R14, R9 ;  /* 0x0000000e480e7224 */ /* 0x000fe400078e0209 */
[C---:B------:R-:W-:Y:S05]  /*3ba0*/  @!P0 IMAD.HI.U32 R10, R3.reuse, R4, RZ ;  /* 0x00000004030a8227 */ /* 0x040fea00078e00ff */
[----:B------:R-:W-:Y:S04]  /*3bb0*/  @!P0 SHF.R.U32.HI R10, RZ, R5, R10 ;  /* 0x00000005ff0a8219 */ /* 0x000fe8000001160a */
[----:B------:R-:W-:Y:S01]  /*3bc0*/  @!P0 SEL R0, R3, R10, !P2 ;  /* 0x0000000a03008207 */ /* 0x000fe20005000000 */
[----:B------:R-:W-:Y:S03]  /*3bd0*/  IMAD.MOV R10, RZ, RZ, -R3 ;  /* 0x000000ffff0a7224 */ /* 0x000fe600078e0a03 */
[----:B------:R-:W-:Y:S01]  /*3be0*/  @!P0 IADD3 R15, PT, PT, R15, -R0, RZ ;  /* 0x800000000f0f8210 */ /* 0x000fe20007ffe0ff */
[----:B------:R-:W-:Y:S01]  /*3bf0*/  @!P0 IMAD R0, R11, R14, R0 ;  /* 0x0000000e0b008224 */ /* 0x000fe200078e0200 */
[----:B------:R-:W-:Y:S01]  /*3c00*/  IADD3 R11, PT, PT, -R9, RZ, RZ ;  /* 0x000000ff090b7210 */ /* 0x000fe20007ffe1ff */
[----:B------:R-:W-:Y:S02]  /*3c10*/  IMAD R13, R2, R10, R13 ;  /* 0x0000000a020d7224 */ /* 0x000fe400078e020d */
[----:B------:R-:W-:Y:S02]  /*3c20*/  @!P0 IMAD R9, R15, R72, R3 ;  /* 0x000000480f098224 */ /* 0x000fe400078e0203 */
[----:B------:R-:W-:Y:S02]  /*3c30*/  @!P0 IMAD.MOV.U32 R3, RZ, RZ, R0 ;  /* 0x000000ffff038224 */ /* 0x000fe400078e0000 */
[----:B------:R-:W-:Y:S02]  /*3c40*/  IMAD R8, R6, R11, R8 ;  /* 0x0000000b06087224 */ /* 0x000fe400078e0208 */
[----:B------:R-:W-:Y:S02]  /*3c50*/  IMAD R13, R3, R2, R13 ;  /* 0x00000002030d7224 */ /* 0x000fe400078e020d */
[----:B------:R-:W-:Y:S02]  /*3c60*/  IMAD R8, R9, R6, R8 ;  /* 0x0000000609087224 */ /* 0x000fe400078e0208 */
.L_x_65:
[----:B------:R-:W-:Y:S05]  /*3c70*/  BRA.U UP1, `(.L_x_66) ;  /* 0x0000000101107547 */ /* 0x000fea000b800000 */
[----:B------:R-:W-:Y:S04]  /*3c80*/  MOV R0, UR6 ;  /* 0x0000000600007c02 */ /* 0x000fe80008000f00 */
[----:B------:R-:W-:Y:S04]  /*3c90*/  SHF.L.U32 R3, R0, 0x1f, RZ ;  /* 0x0000001f00037819 */ /* 0x000fe800000006ff */
[----:B------:R-:W2:Y:S02]  /*3ca0*/  SYNCS.PHASECHK.TRANS64.TRYWAIT P0, [UR7+0x68], R3 ;  /* 0x00006803ff0075a7 */ /* 0x000ea40008001107 */
[----:B--2---:R-:W-:Y:S05]  /*3cb0*/  @!P0 BRA `(.L_x_67) ;  /* 0x0000007000e48947 */ /* 0x004fea0003800000 */
.L_x_66:
[----:B------:R-:W-:Y:S02]  /*3cc0*/  R2UR UR35, R21 ;  /* 0x00000000152372ca */ /* 0x000fe400000e0000 */
[----:B------:R-:W-:Y:S02]  /*3cd0*/  R2UR UR34, R20 ;  /* 0x00000000142272ca */ /* 0x000fe400000e0000 */
[----:B------:R-:W-:Y:S02]  /*3ce0*/  ISETP.NE.U32.AND P2, PT, RZ, UR4, PT ;  /* 0x00000004ff007c0c */ /* 0x000fe4000bf45070 */
[----:B------:R-:W-:Y:S02]  /*3cf0*/  SHF.L.U32 R12, R31, 0x1f, RZ ;  /* 0x0000001f1f0c7819 */ /* 0x000fe400000006ff */
[----:B------:R-:W-:Y:S05]  /*3d00*/  ISETP.NE.AND.EX P2, PT, RZ, UR5, PT, P2 ;  /* 0x00000005ff007c0c */ /* 0x000fea000bf45320 */
[----:B------:R-:W-:Y:S02]  /*3d10*/  USHF.L.U32 UR35, UR35, 0x7, URZ ;  /* 0x0000000723237899 */ /* 0x000fe400080006ff */
[----:B------:R-:W-:Y:S01]  /*3d20*/  USHF.L.U32 UR34, UR34, 0x8, URZ ;  /* 0x0000000822227899 */ /* 0x000fe200080006ff */
[----:B------:R-:W-:Y:S11]  /*3d30*/  BRA.U !UP3, `(.L_x_68) ;  /* 0x000000010b347547 */ /* 0x000ff6000b800000 */
[----:B------:R-:W-:Y:S01]  /*3d40*/  UPLOP3.LUT UP0, UPT, UPT, UPT, UP2, 0x80, 0x8 ;  /* 0x000000000008789c */ /* 0x000fe20003f0f020 */
[----:B--2---:R-:W-:Y:S02]  /*3d50*/  HFMA2 R0, -RZ, RZ, 0, 5.9604644775390625e-08 ;  /* 0x00000001ff007431 */ /* 0x004fe400000001ff */
[----:B------:R-:W-:Y:S03]  /*3d60*/  IMAD.MOV.U32 R155, RZ, RZ, 0x1 ;  /* 0x00000001ff9b7424 */ /* 0x000fe600078e00ff */
[----:B------:R-:W-:Y:S05]  /*3d70*/  PLOP3.LUT P0, PT, PT, PT, UP0, 0x80, 0x8 ;  /* 0x000000000008781c */ /* 0x000fea0003f0f008 */
[----:B------:R-:W2:Y:S01]  /*3d80*/  @UP0 LDCU.64 UR10, c[0x0][0x888] ;  /* 0x00011100ff0a07ac */ /* 0x000ea20008000a00 */
[----:B------:R-:W-:Y:S07]  /*3d90*/  @UP0 UIMAD UR8, UR36, UR4, URZ ;  /* 0x00000004240802a4 */ /* 0x000fee000f8e02ff */
[----:B------:R-:W-:Y:S01]  /*3da0*/  @!P0 PRMT R155, R0, 0x7610, R155 ;  /* 0x00007610009b8816 */ /* 0x000fe2000000009b */
[----:B--2---:R-:W-:Y:S03]  /*3db0*/  @UP0 UIMAD.WIDE UR10, UR8, 0x4, UR10 ;  /* 0x00000004080a08a5 */ /* 0x004fe6000f8e020a */
[----:B------:R-:W2:Y:S03]  /*3dc0*/  @!UP0 LDCU UR8, c[0x0][0x880] ;  /* 0x00011000ff0887ac */ /* 0x000ea60008000800 */
[----:B------:R-:W-:Y:S01]  /*3dd0*/  IMAD.U32 R10, RZ, RZ, UR10 ;  /* 0x0000000aff0a7e24 */ /* 0x000fe2000f8e00ff */
[----:B------:R-:W-:Y:S05]  /*3de0*/  MOV R11, UR11 ;  /* 0x0000000b000b7c02 */ /* 0x000fea0008000f00 */
[----:B-----5:R3:W5:Y:S02]  /*3df0*/  @P0 LDG.E R81, desc[UR46][R10.64] ;  /* 0x0000002e0a510981 */ /* 0x020764000c1e1900 */
[----:B--23--:R-:W-:Y:S07]  /*3e00*/  @!P0 IMAD.U32 R81, RZ, RZ, UR8 ;  /* 0x00000008ff518e24 */ /* 0x00cfee000f8e00ff */
.L_x_68:
[----:B-----5:R-:W-:Y:S01]  /*3e10*/  @!P2 FSETP.EQ.AND P0, PT, R81, RZ, PT ;  /* 0x000000ff5100a20b */ /* 0x020fe20003f02000 */
[----:B------:R-:W-:Y:S01]  /*3e20*/  @!UPT UIADD3 URZ, UPT, UPT, URZ, URZ, URZ ;  /* 0x000000fffffff290 */ /* 0x000fe2000fffe0ff */
[----:B------:R-:W-:Y:S11]  /*3e30*/  @!P2 BRA `(.L_x_69) ;  /* 0x000000000014a947 */ /* 0x000ff60003800000 */
[----:B------:R-:W-:Y:S02]  /*3e40*/  LOP3.LUT P2, RZ, R155, 0xff, RZ, 0xc0, !PT ;  /* 0x000000ff9bff7812 */ /* 0x000fe4000784c0ff */
[----:B------:R-:W-:Y:S04]  /*3e50*/  PLOP3.LUT P0, PT, PT, PT, UP0, 0x80, 0x8 ;  /* 0x000000000008781c */ /* 0x000fe80003f0f008 */
[----:B------:R-:W-:Y:S07]  /*3e60*/  PLOP3.LUT P0, PT, P0, PT, PT, 0x8, 0x80 ;  /* 0x000000000080781c */ /* 0x000fee000070e170 */
[----:B------:R-:W-:Y:S11]  /*3e70*/  @P2 FSETP.EQ.AND P0, PT, R81, RZ, PT ;  /* 0x000000ff5100220b */ /* 0x000ff60003f02000 */
[----:B------:R-:W-:Y:S02]  /*3e80*/  @!UPT UIADD3 URZ, UPT, UPT, URZ, URZ, URZ ;  /* 0x000000fffffff290 */ /* 0x000fe4000fffe0ff */
.L_x_69:
[----:B------:R-:W3:Y:S01]  /*3e90*/  SYNCS.PHASECHK.TRANS64.TRYWAIT P2, [UR7+0x40], R12 ;  /* 0x0000400cff0075a7 */ /* 0x000ee20008041107 */
[----:B------:R-:W-:Y:S04]  /*3ea0*/  ELECT P4, URZ, PT ;  /* 0x0000000000ff782f */ /* 0x000fe80003880000 */
[----:B------:R-:W-:Y:S11]  /*3eb0*/  PLOP3.LUT P4, PT, P0, P4, PT, 0xf2, 0x2f ;  /* 0x00000000002f781c */ /* 0x000ff60000789e72 */
[----:B------:R-:W-:Y:S02]  /*3ec0*/  @!UPT UIADD3 URZ, UPT, UPT, URZ, URZ, URZ ;  /* 0x000000fffffff290 */ /* 0x000fe4000fffe0ff */
[----:B-1----:R-:W-:Y:S05]  /*3ed0*/  @!P4 IADD3 R9, P0, PT, R32, 0x580, RZ ;  /* 0x000005802009c810 */ /* 0x002fea0007f1e0ff */
[----:B--2---:R-:W-:Y:S01]  /*3ee0*/  @!P4 IMAD.X R0, RZ, RZ, R33, P0 ;  /* 0x000000ffff00c224 */ /* 0x004fe200000e0621 */
[----:B---3--:R-:W-:Y:S07]  /*3ef0*/  @!P2 BRA `(.L_x_70) ;  /* 0x00000070006ca947 */ /* 0x008fee0003800000 */
.L_x_149:
[----:B------:R-:W-:Y:S01]  /*3f00*/  @!P4 R2UR UR8, R0 ;  /* 0x000000000008c2ca */ /* 0x000fe200000e0000 */
[----:B------:R-:W-:Y:S01]  /*3f10*/  VOTEU.ALL UP1, P4 ;  /* 0x0000000000ff7886 */ /* 0x000fe20002020000 */
[----:B------:R-:W-:Y:S01]  /*3f20*/  @!P4 R2UR UR9, R9 ;  /* 0x000000000909c2ca */ /* 0x000fe200000e0000 */
[----:B------:R-:W-:Y:S01]  /*3f30*/  @!P4 IMAD.MOV.U32 R0, RZ, RZ, 0x4000 ;  /* 0x00004000ff00c424 */ /* 0x000fe200078e00ff */
[----:B------:R-:W-:Y:S01]  /*3f40*/  UMOV UR10, 0x0 ;  /* 0x00000000000a7882 */ /* 0x000fe20000000000 */
[----:B------:R-:W-:Y:S01]  /*3f50*/  UMOV UR11, 0x10000000 ;  /* 0x10000000000b7882 */ /* 0x000fe20000000000 */
[----:B------:R-:W-:Y:S01]  /*3f60*/  @!UP1 UIADD3 UR32, UPT, UPT, UR7, 0x400, URZ ;  /* 0x0000040007209890 */ /* 0x000fe2000fffe0ff */
[----:B------:R-:W-:Y:S01]  /*3f70*/  @!P4 IADD3 R9, P0, PT, R32, 0x580, RZ ;  /* 0x000005802009c810 */ /* 0x000fe20007f1e0ff */
[----:B------:R-:W-:Y:S05]  /*3f80*/  VOTEU.ALL UP1, P4 ;  /* 0x0000000000ff7886 */ /* 0x000fea0002020000 */
[----:B------:R-:W-:Y:S01]  /*3f90*/  IMAD.U32 R11, RZ, RZ, UR8 ;  /* 0x00000008ff0b7e24 */ /* 0x000fe2000f8e00ff */
[----:B------:R-:W-:Y:S01]  /*3fa0*/  UPRMT UR8, UR37, 0x654, UR33 ;  /* 0x0000065425087896 */ /* 0x000fe20008000021 */
[----:B------:R-:W-:Y:S03]  /*3fb0*/  IMAD.U32 R10, RZ, RZ, UR9 ;  /* 0x00000009ff0a7e24 */ /* 0x000fe6000f8e00ff */
[----:B------:R-:W-:Y:S02]  /*3fc0*/  @!P4 R2UR UR15, R11 ;  /* 0x000000000b0fc2ca */ /* 0x000fe400000e0000 */
[----:B------:R-:W-:Y:S11]  /*3fd0*/  @!P4 R2UR UR14, R10 ;  /* 0x000000000a0ec2ca */ /* 0x000ff600000e0000 */
[----:B------:R-:W-:Y:S02]  /*3fe0*/  @!UPT UIADD3 URZ, UPT, UPT, URZ, URZ, URZ ;  /* 0x000000fffffff290 */ /* 0x000fe4000fffe0ff */
[----:B------:R2:W-:Y:S01]  /*3ff0*/  @!UP1 UTMALDG.3D [UR32], [UR14], desc[UR10] ;  /* 0x00000a200e0095b4 */ /* 0x0005e20008011000 */
[----:B------:R3:W-:Y:S01]  /*4000*/  @!P4 SYNCS.ARRIVE.TRANS64.RED.A0TR RZ, [UR7+0x20], R0 ;  /* 0x00002000ffffc9a7 */ /* 0x0007e20008300407 */
[----:B------:R-:W-:Y:S01]  /*4010*/  SYNCS.ARRIVE.TRANS64.RED.A1T0 RZ, [UR8], RZ ;  /* 0x000000ffffff79a7 */ /* 0x000fe20008100408 */
[----:B---3--:R-:W-:Y:S01]  /*4020*/  @!P4 IMAD.X R0, RZ, RZ, R33, P0 ;  /* 0x000000ffff00c224 */ /* 0x008fe200000e0621 */
[----:B------:R-:W3:Y:S02]  /*4030*/  SYNCS.PHASECHK.TRANS64.TRYWAIT P2, [UR7+0x48], R12 ;  /* 0x0000480cff0075a7 */ /* 0x000ee40008041107 */
[----:B--23--:R-:W-:Y:S05]  /*4040*/  @!P2 BRA `(.L_x_71) ;  /* 0x000000700030a947 */ /* 0x00cfea0003800000 */
.L_x_151:
        /* <DEDUP_REMOVED lines=8> */
[----:B------:R-:W-:Y:S01]  /*40d0*/  @!UP1 UIADD3 UR24, UPT, UPT, UR7, 0x4400, URZ ;  /* 0x0000440007189890 */ /* 0x000fe2000fffe0ff */
[----:B------:R-:W-:Y:S01]  /*40e0*/  VOTEU.ALL UP1, P4 ;  /* 0x0000000000ff7886 */ /* 0x000fe20002020000 */
[----:B------:R-:W-:Y:S01]  /*40f0*/  UMOV UR27, UR35 ;  /* 0x00000023001b7c82 */ /* 0x000fe20008000000 */
[----:B------:R-:W-:Y:S02]  /*4100*/  UMOV UR28, UR36 ;  /* 0x00000024001c7c82 */ /* 0x000fe40008000000 */
[----:B------:R-:W-:Y:S01]  /*4110*/  IMAD.U32 R11, RZ, RZ, UR8 ;  /* 0x00000008ff0b7e24 */ /* 0x000fe2000f8e00ff */
[----:B------:R-:W-:Y:S01]  /*4120*/  UPRMT UR8, UR37, 0x654, UR25 ;  /* 0x0000065425087896 */ /* 0x000fe20008000019 */
[----:B------:R-:W-:Y:S02]  /*4130*/  IMAD.U32 R10, RZ, RZ, UR9 ;  /* 0x00000009ff0a7e24 */ /* 0x000fe4000f8e00ff */
[----:B------:R-:W-:Y:S01]  /*4140*/  @!P4 IMAD.X R20, RZ, RZ, R33, P0 ;  /* 0x000000ffff14c224 */ /* 0x000fe200000e0621 */
[----:B------:R-:W-:Y:S02]  /*4150*/  @!P4 R2UR UR15, R11 ;  /* 0x000000000b0fc2ca */ /* 0x000fe400000e0000 */
[----:B------:R-:W-:Y:S11]  /*4160*/  @!P4 R2UR UR14, R10 ;  /* 0x000000000a0ec2ca */ /* 0x000ff600000e0000 */
[----:B------:R-:W-:Y:S02]  /*4170*/  @!UPT UIADD3 URZ, UPT, UPT, URZ, URZ, URZ ;  /* 0x000000fffffff290 */ /* 0x000fe4000fffe0ff */
[----:B------:R2:W-:Y:S01]  /*4180*/  @!UP1 UTMALDG.3D [UR24], [UR14], desc[UR10] ;  /* 0x00000a180e0095b4 */ /* 0x0005e20008011000 */
[----:B------:R2:W-:Y:S01]  /*4190*/  @!P4 SYNCS.ARRIVE.TRANS64.RED.A0TR RZ, [UR7+0x28], R0 ;  /* 0x00002800ffffc9a7 */ /* 0x0005e20008300407 */
[----:B------:R-:W-:Y:S01]  /*41a0*/  SYNCS.ARRIVE.TRANS64.RED.A1T0 RZ, [UR8], RZ ;  /* 0x000000ffffff79a7 */ /* 0x000fe20008100408 */
[----:B------:R-:W3:Y:S02]  /*41b0*/  SYNCS.PHASECHK.TRANS64.TRYWAIT P2, [UR7+0x50], R12 ;  /* 0x0000500cff0075a7 */ /* 0x000ee40008041107 */
[----:B--23--:R-:W-:Y:S05]  /*41c0*/  @!P2 BRA `(.L_x_72) ;  /* 0x0000006c00e8a947 */ /* 0x00cfea0003800000 */
.L_x_153:
[----:B------:R-:W2:Y:S01]  /*41d0*/  LDC.64 R14, c[0x0][0xb10] ;  /* 0x0002c400ff0e7b82 */ /* 0x000ea20000000a00 */
[----:B------:R-:W-:Y:S01]  /*41e0*/  @!P4 R2UR UR8, R20 ;  /* 0x000000001408c2ca */ /* 0x000fe200000e0000 */
[----:B------:R-:W-:Y:S01]  /*41f0*/  VOTEU.ALL UP1, P4 ;  /* 0x0000000000ff7886 */ /* 0x000fe20002020000 */
[----:B------:R-:W-:Y:S01]  /*4200*/  @!P4 R2UR UR9, R21 ;  /* 0x000000001509c2ca */ /* 0x000fe200000e0000 */
[----:B------:R-:W-:Y:S01]  /*4210*/  UMOV UR10, 0x0 ;  /* 0x00000000000a7882 */ /* 0x000fe20000000000 */
[----:B------:R-:W-:Y:S03]  /*4220*/  UMOV UR11, 0x10000000 ;  /* 0x10000000000b7882 */ /* 0x000fe60000000000 */
[----:B------:R-:W3:Y:S01]  /*4230*/  LDC.64 R10, c[0x0][0xb18] ;  /* 0x0002c600ff0a7b82 */ /* 0x000ee20000000a00 */
[----:B------:R-:W-:Y:S01]  /*4240*/  @!UP1 UIADD3 UR18, UPT, UPT, UR34, 0x80, URZ ;  /* 0x0000008022129890 */ /* 0x000fe2000fffe0ff */
[----:B------:R-:W-:Y:S01]  /*4250*/  @P3 SHF.R.U32.HI R28, RZ, 0x10, R25 ;  /* 0x00000010ff1c3819 */ /* 0x000fe20000011619 */
[----:B------:R-:W-:Y:S01]  /*4260*/  @!UP1 UIADD3 UR16, UPT, UPT, UR7, 0x8400, URZ ;  /* 0x0000840007109890 */ /* 0x000fe2000fffe0ff */
[----:B------:R-:W-:Y:S01]  /*4270*/  VIADD R30, R30, 0x1 ;  /* 0x000000011e1e7836 */ /* 0x000fe20000000000 */
[----:B------:R-:W-:Y:S03]  /*4280*/  VOTEU.ALL UP1, P4 ;  /* 0x0000000000ff7886 */ /* 0x000fe60002020000 */
[----:B------:R-:W5:Y:S01]  /*4290*/  @!P1 LDC R0, c[0x0][0xb20] ;  /* 0x0002c800ff009b82 */ /* 0x000f620000000800 */
[----:B------:R-:W-:Y:S01]  /*42a0*/  UMOV UR19, UR35 ;  /* 0x0000002300137c82 */ /* 0x000fe20008000000 */
[----:B------:R-:W-:Y:S01]  /*42b0*/  IMAD.U32 R21, RZ, RZ, UR8 ;  /* 0x00000008ff157e24 */ /* 0x000fe2000f8e00ff */
[----:B------:R-:W-:Y:S05]  /*42c0*/  UMOV UR20, UR36 ;  /* 0x0000002400147c82 */ /* 0x000fea0008000000 */
[----:B-1----:R-:W1:Y:S01]  /*42d0*/  @!P1 LDC R3, c[0x0][0xb0c] ;  /* 0x0002c300ff039b82 */ /* 0x002e620000000800 */
[----:B------:R-:W-:Y:S01]  /*42e0*/  IMAD.U32 R20, RZ, RZ, UR9 ;  /* 0x00000009ff147e24 */ /* 0x000fe2000f8e00ff */
[----:B------:R-:W-:Y:S01]  /*42f0*/  UPRMT UR8, UR37, 0x654, UR17 ;  /* 0x0000065425087896 */ /* 0x000fe20008000011 */
[----:B------:R-:W-:Y:S03]  /*4300*/  @!P4 R2UR UR15, R21 ;  /* 0x00000000150fc2ca */ /* 0x000fe600000e0000 */
[----:B------:R-:W-:Y:S01]  /*4310*/  @!P4 R2UR UR14, R20 ;  /* 0x00000000140ec2ca */ /* 0x000fe200000e0000 */
[----:B------:R-:W-:Y:S11]  /*4320*/  @!P4 IMAD.MOV.U32 R20, RZ, RZ, 0x4000 ;  /* 0x00004000ff14c424 */ /* 0x000ff600078e00ff */
[----:B------:R-:W-:Y:S01]  /*4330*/  @!UPT UIADD3 URZ, UPT, UPT, URZ, URZ, URZ ;  /* 0x000000fffffff290 */ /* 0x000fe2000fffe0ff */
[----:B------:R1:W-:Y:S01]  /*4340*/  @!UP1 UTMALDG.3D [UR16], [UR14], desc[UR10] ;  /* 0x00000a100e0095b4 */ /* 0x0003e20008011000 */
[----:B------:R1:W-:Y:S02]  /*4350*/  @!P4 SYNCS.ARRIVE.TRANS64.RED.A0TR RZ, [UR7+0x30], R20 ;  /* 0x00003014ffffc9a7 */ /* 0x0003e40008300407 */
[----:B-1----:R-:W-:Y:S01]  /*4360*/  @!P1 ISETP.NE.AND P2, PT, R3, 0x1, PT ;  /* 0x000000010300980c */ /* 0x002fe20003f45270 */
[C---:B--2---:R-:W-:Y:S01]  /*4370*/  @!P1 IMAD.HI.U32 R14, R13.reuse, R14, RZ ;  /* 0x0000000e0d0e9227 */ /* 0x044fe200078e00ff */
[----:B---3--:R-:W-:Y:S03]  /*4380*/  @!P1 ISETP.NE.AND P0, PT, R10, 0x1, PT ;  /* 0x000000010a00980c */ /* 0x008fe60003f05270 */
[C---:B------:R-:W-:Y:S01]  /*4390*/  @!P1 IMAD.HI.U32 R11, R8.reuse, R11, RZ ;  /* 0x0000000b080b9227 */ /* 0x040fe200078e00ff */
[----:B------:R-:W-:Y:S04]  /*43a0*/  @!P1 SHF.R.U32.HI R14, RZ, R15, R14 ;  /* 0x0000000fff0e9219 */ /* 0x000fe8000001160e */
[----:B-----5:R-:W-:Y:S01]  /*43b0*/  @!P1 SHF.R.U32.HI R9, RZ, R0, R11 ;  /* 0x00000000ff099219 */ /* 0x020fe2000001160b */
[----:B------:R-:W-:Y:S01]  /*43c0*/  SYNCS.ARRIVE.TRANS64.RED.A1T0 RZ, [UR8], RZ ;  /* 0x000000ffffff79a7 */ /* 0x000fe20008100408 */
[----:B------:R-:W-:Y:S02]  /*43d0*/  @!P1 SEL R14, R13, R14, !P2 ;  /* 0x0000000e0d0e9207 */ /* 0x000fe40005000000 */
[----:B------:R-:W-:Y:S01]  /*43e0*/  @!P1 SEL R9, R8, R9, !P0 ;  /* 0x0000000908099207 */ /* 0x000fe20004000000 */
[----:B------:R-:W1:Y:S04]  /*43f0*/  SYNCS.PHASECHK.TRANS64.TRYWAIT P5, [UR7+0x58], R12 ;  /* 0x0000580cff0075a7 */ /* 0x000e6800080a1107 */
[----:B------:R-:W-:Y:S02]  /*4400*/  @!P1 IMAD.IADD R0, R9, 0x1, -R14 ;  /* 0x0000000109009824 */ /* 0x000fe400078e0a0e */
[----:B------:R-:W-:Y:S02]  /*4410*/  @!P1 IMAD.IADD R9, R14, 0x1, -R9 ;  /* 0x000000010e099824 */ /* 0x000fe400078e0a09 */
[----:B------:R-:W-:Y:S02]  /*4420*/  @!P1 IMAD R13, R0, R3, R13 ;  /* 0x00000003000d9224 */ /* 0x000fe400078e020d */
[----:B------:R-:W-:Y:S01]  /*4430*/  @!P1 IMAD R8, R9, R10, R8 ;  /* 0x0000000a09089224 */ /* 0x000fe200078e0208 */
[----:B-1----:R-:W-:Y:S06]  /*4440*/  @!P5 BRA `(.L_x_73) ;  /* 0x0000006c0060d947 */ /* 0x002fec0003800000 */
.L_x_155:
[----:B-1----:R-:W-:Y:S01]  /*4450*/  @!P4 IADD3 R3, P0, PT, R32, 0x580, RZ ;  /* 0x000005802003c810 */ /* 0x002fe20007f1e0ff */
[----:B------:R-:W-:Y:S01]  /*4460*/  VOTEU.ALL UP1, P4 ;  /* 0x0000000000ff7886 */ /* 0x000fe20002020000 */
[----:B------:R-:W-:Y:S01]  /*4470*/  UMOV UR18, 0x0 ;  /* 0x0000000000127882 */ /* 0x000fe20000000000 */
[----:B------:R-:W-:Y:S01]  /*4480*/  UMOV UR19, 0x10000000 ;  /* 0x1000000000137882 */ /* 0x000fe20000000000 */
[----:B------:R-:W-:Y:S01]  /*4490*/  @!P4 R2UR UR9, R3 ;  /* 0x000000000309c2ca */ /* 0x000fe200000e0000 */
[----:B------:R-:W-:Y:S01]  /*44a0*/  @!P4 IMAD.X R0, RZ, RZ, R33, P0 ;  /* 0x000000ffff00c224 */ /* 0x000fe200000e0621 */
[----:B------:R-:W-:Y:S01]  /*44b0*/  @!UP1 UIADD3 UR10, UPT, UPT, UR34, 0xc0, URZ ;  /* 0x000000c0220a9890 */ /* 0x000fe2000fffe0ff */
[----:B------:R-:W-:Y:S01]  /*44c0*/  ISETP.NE.AND P0, PT, R30, 0x2, PT ;  /* 0x000000021e00780c */ /* 0x000fe20003f05270 */
[----:B------:R-:W-:Y:S01]  /*44d0*/  UMOV UR11, UR35 ;  /* 0x00000023000b7c82 */ /* 0x000fe20008000000 */
[----:B------:R-:W-:Y:S01]  /*44e0*/  UMOV UR12, UR36 ;  /* 0x00000024000c7c82 */ /* 0x000fe20008000000 */
[----:B------:R-:W-:Y:S01]  /*44f0*/  @!P4 R2UR UR8, R0 ;  /* 0x000000000008c2ca */ /* 0x000fe200000e0000 */
[----:B------:R-:W-:Y:S01]  /*4500*/  IMAD.IADD R20, R8, 0x1, R154 ;  /* 0x0000000108147824 */ /* 0x000fe200078e029a */
[----:B------:R-:W-:Y:S01]  /*4510*/  @P3 R2UR UR36, R28 ;  /* 0x000000001c2432ca */ /* 0x000fe200000e0000 */
[----:B------:R-:W-:Y:S01]  /*4520*/  IMAD.IADD R21, R13, 0x1, R156 ;  /* 0x000000010d157824 */ /* 0x000fe200078e029c */
[----:B------:R-:W-:Y:S02]  /*4530*/  SEL R0, RZ, 0x1, P0 ;  /* 0x00000001ff007807 */ /* 0x000fe40000000000 */
[----:B------:R-:W-:Y:S01]  /*4540*/  LOP3.LUT R31, R31, 0x1, RZ, 0x3c, !PT ;  /* 0x000000011f1f7812 */ /* 0x000fe200078e3cff */
[----:B------:R-:W-:Y:S01]  /*4550*/  IMAD.U32 R10, RZ, RZ, UR9 ;  /* 0x00000009ff0a7e24 */ /* 0x000fe2000f8e00ff */
[----:B------:R-:W-:Y:S01]  /*4560*/  @!UP1 UIADD3 UR9, UPT, UPT, UR7, 0x38, URZ ;  /* 0x0000003807099890 */ /* 0x000fe2000fffe0ff */
[----:B------:R-:W-:Y:S02]  /*4570*/  LOP3.LUT R29, R29, R0, RZ, 0x3c, !PT ;  /* 0x000000001d1d7212 */ /* 0x000fe400078e3cff */
[----:B------:R-:W-:Y:S02]  /*4580*/  SEL R30, R30, RZ, P0 ;  /* 0x000000ff1e1e7207 */ /* 0x000fe40000000000 */
[----:B------:R-:W-:Y:S01]  /*4590*/  IMAD.U32 R11, RZ, RZ, UR8 ;  /* 0x00000008ff0b7e24 */ /* 0x000fe2000f8e00ff */
[----:B------:R-:W-:Y:S01]  /*45a0*/  @!P4 R2UR UR14, R10 ;  /* 0x000000000a0ec2ca */ /* 0x000fe200000e0000 */
[----:B------:R-:W-:Y:S01]  /*45b0*/  @!UP1 UIADD3 UR8, UPT, UPT, UR7, 0xc400, URZ ;  /* 0x0000c40007089890 */ /* 0x000fe2000fffe0ff */
[----:B------:R-:W-:Y:S02]  /*45c0*/  VOTEU.ALL UP1, P4 ;  /* 0x0000000000ff7886 */ /* 0x000fe40002020000 */
[----:B------:R-:W-:Y:S11]  /*45d0*/  @!P4 R2UR UR15, R11 ;  /* 0x000000000b0fc2ca */ /* 0x000ff600000e0000 */
[----:B------:R-:W-:Y:S02]  /*45e0*/  @!UPT UIADD3 URZ, UPT, UPT, URZ, URZ, URZ ;  /* 0x000000fffffff290 */ /* 0x000fe4000fffe0ff */
[----:B------:R2:W-:Y:S01]  /*45f0*/  @!UP1 UTMALDG.3D [UR8], [UR14], desc[UR18] ;  /* 0x000012080e0095b4 */ /* 0x0005e20008011000 */
[----:B------:R2:W-:Y:S01]  /*4600*/  @!P4 SYNCS.ARRIVE.TRANS64.RED.A0TR RZ, [UR7+0x38], R23 ;  /* 0x00003817ffffc9a7 */ /* 0x0005e20008300407 */
[----:B------:R-:W-:Y:S01]  /*4610*/  UPLOP3.LUT UP1, UPT, UPT, UPT, UPT, 0x80, 0x8 ;  /* 0x000000000008789c */ /* 0x000fe20003f2f070 */
[----:B------:R-:W-:Y:S01]  /*4620*/  SYNCS.ARRIVE.TRANS64.RED.A1T0 RZ, [UR13], RZ ;  /* 0x000000ffffff79a7 */ /* 0x000fe2000810040d */
[----:B------:R-:W-:Y:S09]  /*4630*/  @P3 BRA `(.L_x_74) ;  /* 0xfffffff000943947 */ /* 0x000ff2000383ffff */
[----:B------:R-:W-:-:S04]  /*4640*/  SHF.L.U32 R3, R31, 0x1f, RZ ;  /* 0x0000001f1f037819 */ /* 0x000fc800000006ff */
[----:B------:R-:W1:Y:S02]  /*4650*/  SYNCS.PHASECHK.TRANS64.TRYWAIT P0, [UR7+0x40], R3 ;  /* 0x00004003ff0075a7 */ /* 0x000e640008001107 */
[----:B-1----:R-:W-:Y:S05]  /*4660*/  @!P0 BRA `(.L_x_75) ;  /* 0x0000006800f08947 */ /* 0x002fea0003800000 */
.L_x_157:
[----:B------:R-:W3:Y:S02]  /*4670*/  SYNCS.PHASECHK.TRANS64.TRYWAIT P0, [UR7+0x48], R3 ;  /* 0x00004803ff0075a7 */ /* 0x000ee40008001107 */
[----:B---3--:R-:W-:Y:S05]  /*4680*/  @!P0 BRA `(.L_x_76) ;  /* 0x0000006c00008947 */ /* 0x008fea0003800000 */
.L_x_159:
[----:B------:R-:W3:Y:S02]  /*4690*/  SYNCS.PHASECHK.TRANS64.TRYWAIT P0, [UR7+0x50], R3 ;  /* 0x00005003ff0075a7 */ /* 0x000ee40008001107 */
[----:B---3--:R-:W-:Y:S05]  /*46a0*/  @!P0 BRA `(.L_x_77) ;  /* 0x0000006c00108947 */ /* 0x008fea0003800000 */
.L_x_161:
[----:B-1----:R-:W-:-:S07]  /*46b0*/  MOV R0, UR7 ;  /* 0x0000000700007c02 */ /* 0x002fce0008000f00 */
.L_x_78:
[----:B-1----:R-:W-:-:S04]  /*46c0*/  SHF.L.U32 R3, R31, 0x1f, RZ ;  /* 0x0000001f1f037819 */ /* 0x002fc800000006ff */
[----:B------:R1:W3:Y:S03]  /*46d0*/  SYNCS.PHASECHK.TRANS64.TRYWAIT P0, [R0+URZ+0x58], R3 ;  /* 0x00005803000075a7 */ /* 0x0002e600080011ff */
[----:B---3--:R-:W-:Y:S05]  /*46e0*/  @!P0 NANOSLEEP.SYNCS 0x989680 ;  /* 0x009896800000895d */ /* 0x008fea0003900000 */
[----:B------:R-:W3:Y:S02]  /*46f0*/  @!P0 SYNCS.PHASECHK.TRANS64 P0, [R0+URZ+0x58], R3 ;  /* 0x00005803000085a7 */ /* 0x000ee400080010ff */
[----:B--23--:R-:W-:Y:S05]  /*4700*/  @P0 EXIT ;  /* 0x000000000000094d */ /* 0x00cfea0003800000 */
[----:B------:R-:W-:Y:S05]  /*4710*/  BRA `(.L_x_78) ;  /* 0xfffffffc00e87947 */ /* 0x000fea000383ffff */
.L_x_63:
[----:B------:R-:W-:-:S06]  /*4720*/  UISETP.GE.AND UP1, UPT, UR8, 0x4, UPT ;  /* 0x000000040800788c */ /* 0x000fcc000bf26270 */
[----:B------:R-:W-:-:S13]  /*4730*/  PLOP3.LUT P0, PT, PT, PT, UP1, 0x80, 0x8 ;  /* 0x000000000008781c */ /* 0x000fda0003f0f018 */
[----:B------:R-:W-:Y:S05]  /*4740*/  @!P0 EXIT ;  /* 0x000000000000894d */ /* 0x000fea0003800000 */
[----:B------:R-:W-:Y:S01]  /*4750*/  BAR.SYNC.DEFER_BLOCKING 0x6, 0xa0 ;  /* 0x0182800000007b1d */ /* 0x000fe20000010000 */
[C---:B------:R-:W-:Y:S01]  /*4760*/  IMAD.SHL.U32 R3, R170.reuse, 0x40, RZ ;  /* 0x00000040aa037824 */ /* 0x040fe200078e00ff */
[C---:B------:R-:W-:Y:S01]  /*4770*/  LOP3.LUT R161, R170.reuse, 0x1, RZ, 0xc0, !PT ;  /* 0x00000001aaa17812 */ /* 0x040fe200078ec0ff */
[C---:B------:R-:W-:Y:S02]  /*4780*/  IMAD.U32 R79, R170.reuse, 0x10000, RZ ;  /* 0x00010000aa4f7824 */ /* 0x040fe400078e00ff */
[----:B------:R-:W-:Y:S02]  /*4790*/  HFMA2 R167, -RZ, RZ, 0, 5.9604644775390625e-08 ;  /* 0x00000001ffa77431 */ /* 0x000fe400000001ff */
[C---:B------:R-:W-:Y:S01]  /*47a0*/  IMAD.SHL.U32 R160, R170.reuse, 0x8, RZ ;  /* 0x00000008aaa07824 */ /* 0x040fe200078e00ff */
[----:B------:R-:W-:Y:S01]  /*47b0*/  UMOV UR48, 0x400 ;  /* 0x0000040000307882 */ /* 0x000fe20000000000 */
[----:B------:R-:W1:Y:S01]  /*47c0*/  LDC R159, c[0x0][0x370] ;  /* 0x0000dc00ff9f7b82 */ /* 0x000e620000000800 */
[----:B------:R-:W-:Y:S01]  /*47d0*/  ULEA UR48, UR37, UR48, 0x18 ;  /* 0x0000003025307291 */ /* 0x000fe2000f8ec0ff */
[----:B------:R-:W-:Y:S01]  /*47e0*/  ISETP.NE.U32.AND P0, PT, R161, 0x1, PT ;  /* 0x00000001a100780c */ /* 0x000fe20003f05070 */
[----:B------:R-:W-:Y:S01]  /*47f0*/  IMAD.MOV.U32 R169, RZ, RZ, 0x2 ;  /* 0x00000002ffa97424 */ /* 0x000fe200078e00ff */
[----:B------:R-:W-:Y:S01]  /*4800*/  LOP3.LUT R5, R3, 0x1c0, RZ, 0xc0, !PT ;  /* 0x000001c003057812 */ /* 0x000fe200078ec0ff */
[----:B------:R-:W-:Y:S01]  /*4810*/  UIADD3 UR4, UPT, UPT, UR48, 0x400, URZ ;  /* 0x0000040030047890 */ /* 0x000fe2000fffe0ff */
[----:B------:R-:W-:Y:S01]  /*4820*/  LOP3.LUT R79, R79, 0x600000, RZ, 0xc0, !PT ;  /* 0x006000004f4f7812 */ /* 0x000fe200078ec0ff */
[----:B------:R-:W-:Y:S01]  /*4830*/  IMAD.MOV.U32 R168, RZ, RZ, 0x4 ;  /* 0x00000004ffa87424 */ /* 0x000fe200078e00ff */
[----:B------:R-:W2:Y:S01]  /*4840*/  LDC R74, c[0x0][0xb0c] ;  /* 0x0002c300ff4a7b82 */ /* 0x000ea20000000800 */
[----:B------:R-:W-:Y:S01]  /*4850*/  R2P PR, R170, 0x6 ;  /* 0x00000006aa007804 */ /* 0x000fe20000000000 */
[----:B------:R-:W-:Y:S01]  /*4860*/  IMAD.MOV.U32 R76, RZ, RZ, RZ ;  /* 0x000000ffff4c7224 */ /* 0x000fe200078e00ff */
[----:B------:R-:W-:Y:S01]  /*4870*/  LOP3.LUT R160, R5, 0x38, R160, 0xf8, !PT ;  /* 0x0000003805a07812 */ /* 0x000fe200078ef8a0 */
[----:B------:R-:W-:Y:S01]  /*4880*/  IMAD.MOV.U32 R166, RZ, RZ, RZ ;  /* 0x000000ffffa67224 */ /* 0x000fe200078e00ff */
[----:B------:R-:W-:Y:S01]  /*4890*/  P2R R2, PR, RZ, 0x1 ;  /* 0x00000001ff027803 */ /* 0x000fe20000000000 */
[----:B------:R-:W-:Y:S01]  /*48a0*/  IMAD.MOV.U32 R173, RZ, RZ, RZ ;  /* 0x000000ffffad7224 */ /* 0x000fe200078e00ff */
[----:B------:R-:W-:Y:S01]  /*48b0*/  LOP3.LUT R160, R160, 0x1e00, R3, 0xf8, !PT ;  /* 0x00001e00a0a07812 */ /* 0x000fe200078ef803 */
[----:B------:R-:W4:Y:S01]  /*48c0*/  LDC R157, c[0x0][0xb20] ;  /* 0x0002c800ff9d7b82 */ /* 0x000f220000000800 */
[----:B------:R-:W3:Y:S01]  /*48d0*/  LDS R0, [UR48+0x100] ;  /* 0x00010030ff007984 */ /* 0x000ee20008000800 */
[----:B------:R-:W-:Y:S01]  /*48e0*/  LOP3.LUT R170, R170, 0x60, RZ, 0xc0, !PT ;  /* 0x00000060aaaa7812 */ /* 0x000fe200078ec0ff */
[----:B------:R-:W-:Y:S01]  /*48f0*/  IMAD.U32 R163, RZ, RZ, UR4 ;  /* 0x00000004ffa37e24 */ /* 0x000fe2000f8e00ff */
[----:B------:R-:W-:Y:S01]  /*4900*/  MOV R165, RZ ;  /* 0x000000ff00a57202 */ /* 0x000fe20000000f00 */
[----:B------:R-:W1:Y:S01]  /*4910*/  LDCU.64 UR52, c[0x0][0x348] ;  /* 0x00006900ff3477ac */ /* 0x000e620008000a00 */
[----:B------:R-:W-:-:S02]  /*4920*/  SEL R169, R169, 0xfffffffe, !P1 ;  /* 0xfffffffea9a97807 */ /* 0x000fc40004800000 */
[----:B------:R-:W1:Y:S01]  /*4930*/  LDC R73, c[0x0][0xb30] ;  /* 0x0002cc00ff497b82 */ /* 0x000e620000000800 */
[----:B------:R-:W-:Y:S01]  /*4940*/  SEL R168, R168, 0xfffffffc, !P2 ;  /* 0xfffffffca8a87807 */ /* 0x000fe20005000000 */
[----:B------:R-:W1:Y:S01]  /*4950*/  LDCU.64 UR38, c[0x0][0x888] ;  /* 0x00011100ff2677ac */ /* 0x000e620008000a00 */
[----:B------:R-:W1:Y:S05]  /*4960*/  LDCU.64 UR44, c[0x0][0x890] ;  /* 0x00011200ff2c77ac */ /* 0x000e6a0008000a00 */
[----:B------:R-:W1:Y:S01]  /*4970*/  LDC.64 R152, c[0x0][0xb10] ;  /* 0x0002c400ff987b82 */ /* 0x000e620000000a00 */
[----:B------:R-:W-:Y:S01]  /*4980*/  UMOV UR49, URZ ;  /* 0x000000ff00317c82 */ /* 0x000fe20008000000 */
[----:B------:R-:W-:-:S06]  /*4990*/  UMOV UR51, URZ ;  /* 0x000000ff00337c82 */ /* 0x000fcc0008000000 */
[----:B------:R-:W1:Y:S08]  /*49a0*/  LDC.64 R70, c[0x0][0xb18] ;  /* 0x0002c600ff467b82 */ /* 0x000e700000000a00 */
[----:B------:R-:W1:Y:S08]  /*49b0*/  LDC.64 R68, c[0x0][0xb28] ;  /* 0x0002ca00ff447b82 */ /* 0x000e700000000a00 */
[----:B------:R-:W1:Y:S01]  /*49c0*/  LDC.64 R150, c[0x0][0x8b0] ;  /* 0x00022c00ff967b82 */ /* 0x000e620000000a00 */
[----:B---3--:R-:W-:-:S07]  /*49d0*/  IMAD.IADD R79, R0, 0x1, R79 ;  /* 0x00000001004f7824 */ /* 0x008fce00078e024f */
[----:B------:R-:W3:Y:S08]  /*49e0*/  LDC.64 R148, c[0x0][0x8a8] ;  /* 0x00022a00ff947b82 */ /* 0x000ef00000000a00 */
[----:B--2-4-:R-:W1:Y:S02]  /*49f0*/  LDC R158, c[0x0][0x374] ;  /* 0x0000dd00ff9e7b82 */ /* 0x014e640000000800 */
.L_x_122:
[----:B------:R-:W-:Y:S02]  /*4a00*/  LEA R0, R173, UR48, 0x3 ;  /* 0x00000030ad007c11 */ /* 0x000fe4000f8e18ff */
[----:B------:R-:W-:Y:S02]  /*4a10*/  SHF.L.U32 R3, R165, 0x1f, RZ ;  /* 0x0000001fa5037819 */ /* 0x000fe400000006ff */
[----:B-1----:R-:W-:Y:S02]  /*4a20*/  LEA R16, R173, UR48, 0x4 ;  /* 0x00000030ad107c11 */ /* 0x002fe4000f8e20ff */
[----:B------:R-:W2:Y:S02]  /*4a30*/  SYNCS.PHASECHK.TRANS64.TRYWAIT P0, [R0+URZ+0x70], R3 ;  /* 0x00007003000075a7 */ /* 0x000ea400080011ff */
[----:B--23--:R-:W-:Y:S05]  /*4a40*/  @!P0 BRA `(.L_x_79) ;  /* 0x0000006800408947 */ /* 0x00cfea0003800000 */
.L_x_162:
[----:B------:R-:W4:Y:S01]  /*4a50*/  LDC.64 R12, c[0x0][0xb10] ;  /* 0x0002c400ff0c7b82 */ /* 0x000f220000000a00 */
[----:B------:R-:W3:Y:S01]  /*4a60*/  LDS.128 R16, [R16+0xe0] ;  /* 0x0000e00010107984 */ /* 0x000ee20000000c00 */
[----:B-1----:R-:W-:Y:S01]  /*4a70*/  ISETP.NE.AND P1, PT, R73, 0x1, PT ;  /* 0x000000014900780c */ /* 0x002fe20003f25270 */
[----:B--2---:R-:W-:Y:S01]  /*4a80*/  VIADD R0, R0, 0x80 ;  /* 0x0000008000007836 */ /* 0x004fe20000000000 */
[----:B------:R-:W-:Y:S04]  /*4a90*/  ISETP.GE.AND P0, PT, R72, 0x1, PT ;  /* 0x000000014800780c */ /* 0x000fe80003f06270 */
[----:B------:R-:W1:Y:S01]  /*4aa0*/  LDC.64 R10, c[0x0][0xb18] ;  /* 0x0002c600ff0a7b82 */ /* 0x000e620000000a00 */
[----:B------:R-:W-:Y:S01]  /*4ab0*/  PRMT R0, RZ, 0x654, R0 ;  /* 0x00000654ff007816 */ /* 0x000fe20000000000 */
[----:B------:R-:W-:Y:S01]  /*4ac0*/  @!PT LDS RZ, [RZ] ;  /* 0x00000000fffff984 */ /* 0x000fe20000000800 */
[----:B------:R-:W-:Y:S01]  /*4ad0*/  @!PT LDS RZ, [RZ] ;  /* 0x00000000fffff984 */ /* 0x000fe20000000800 */
[----:B------:R-:W-:Y:S01]  /*4ae0*/  @!PT LDS RZ, [RZ] ;  /* 0x00000000fffff984 */ /* 0x000fe20000000800 */
[----:B------:R-:W-:Y:S01]  /*4af0*/  @!PT LDS RZ, [RZ] ;  /* 0x00000000fffff984 */ /* 0x000fe20000000800 */
[----:B------:R2:W-:Y:S06]  /*4b00*/  MEMBAR.ALL.CTA ;  /* 0x0000000000007992 */ /* 0x0005ec0000008000 */
[----:B--2---:R-:W2:Y:S01]  /*4b10*/  FENCE.VIEW.ASYNC.S ;  /* 0x00000000000073c6 */ /* 0x004ea20000000000 */
[----:B------:R-:W1:Y:S08]  /*4b20*/  @!P1 LDC R14, c[0x0][0xb20] ;  /* 0x0002c800ff0e9b82 */ /* 0x000e700000000800 */
[----:B------:R-:W1:Y:S01]  /*4b30*/  @!P1 LDC R9, c[0x0][0xb0c] ;  /* 0x0002c300ff099b82 */ /* 0x000e620000000800 */
[----:B--2---:R2:W-:Y:S01]  /*4b40*/  SYNCS.ARRIVE.TRANS64.RED.A1T0 RZ, [R0+URZ], RZ ;  /* 0x000000ff00ff79a7 */ /* 0x0045e200081004ff */
[----:B---3--:R-:W-:Y:S04]  /*4b50*/  LOP3.LUT P4, RZ, R18, 0x1, RZ, 0xc0, !PT ;  /* 0x0000000112ff7812 */ /* 0x008fe8000788c0ff */
[----:B------:R-:W-:Y:S09]  /*4b60*/  P2R R171, PR, RZ, 0x10 ;  /* 0x00000010ffab7803 */ /* 0x000ff20000000000 */
[----:B------:R-:W-:Y:S02]  /*4b70*/  @P4 MOV R77, R16 ;  /* 0x00000010004d4202 */ /* 0x000fe40000000f00 */
[----:B------:R-:W-:Y:S01]  /*4b80*/  @P4 LOP3.LUT R75, R17, 0xffff, RZ, 0xc0, !PT ;  /* 0x0000ffff114b4812 */ /* 0x000fe200078ec0ff */
[----:B--2-4-:R-:W-:Y:S06]  /*4b90*/  @!P0 BRA `(.L_x_80) ;  /* 0x0000000000a48947 */ /* 0x014fec0003800000 */
[----:B------:R-:W-:Y:S01]  /*4ba0*/  IMAD.HI.U32 R24, R158, R71, RZ ;  /* 0x000000479e187227 */ /* 0x000fe200078e00ff */
[----:B------:R-:W-:Y:S02]  /*4bb0*/  ISETP.NE.AND P0, PT, R70, 0x1, PT ;  /* 0x000000014600780c */ /* 0x000fe40003f05270 */
[----:B------:R-:W-:Y:S01]  /*4bc0*/  ISETP.NE.AND P2, PT, R72, 0x1, PT ;  /* 0x000000014800780c */ /* 0x000fe20003f45270 */
[-C--:B------:R-:W-:Y:S01]  /*4bd0*/  IMAD.HI.U32 R22, R159, R152.reuse, RZ ;  /* 0x000000989f167227 */ /* 0x080fe200078e00ff */
[----:B------:R-:W-:Y:S02]  /*4be0*/  SHF.R.U32.HI R23, RZ, R157, R24 ;  /* 0x0000009dff177219 */ /* 0x000fe40000011618 */
[----:B------:R-:W-:Y:S01]  /*4bf0*/  ISETP.NE.AND P3, PT, R74, 0x1, PT ;  /* 0x000000014a00780c */ /* 0x000fe20003f65270 */
[----:B------:R-:W-:Y:S01]  /*4c00*/  IMAD.HI.U32 R28, R75, R71, RZ ;  /* 0x000000474b1c7227 */ /* 0x000fe200078e00ff */
[----:B------:R-:W-:Y:S02]  /*4c10*/  SHF.R.U32.HI R22, RZ, R153, R22 ;  /* 0x00000099ff167219 */ /* 0x000fe40000011616 */
[----:B------:R-:W-:Y:S01]  /*4c20*/  SEL R3, R158, R23, !P0 ;  /* 0x000000179e037207 */ /* 0x000fe20004000000 */
[----:B------:R-:W-:Y:S01]  /*4c30*/  IMAD.HI.U32 R26, R77, R152, RZ ;  /* 0x000000984d1a7227 */ /* 0x000fe200078e00ff */
[----:B------:R-:W-:Y:S03]  /*4c40*/  SEL R7, R159, R22, !P3 ;  /* 0x000000169f077207 */ /* 0x000fe60005800000 */
[-C--:B------:R-:W-:Y:S01]  /*4c50*/  IMAD.HI.U32 R22, R3, R68.reuse, RZ ;  /* 0x0000004403167227 */ /* 0x080fe200078e00ff */
[----:B------:R-:W-:Y:S03]  /*4c60*/  SHF.R.U32.HI R26, RZ, R153, R26 ;  /* 0x00000099ff1a7219 */ /* 0x000fe6000001161a */
[----:B------:R-:W-:Y:S01]  /*4c70*/  IMAD.HI.U32 R24, R7, R68, RZ ;  /* 0x0000004407187227 */ /* 0x000fe200078e00ff */
[----:B------:R-:W-:Y:S02]  /*4c80*/  @P2 SHF.R.U32.HI R3, RZ, R69, R22 ;  /* 0x00000045ff032219 */ /* 0x000fe40000011616 */
[----:B------:R-:W-:Y:S02]  /*4c90*/  SHF.R.U32.HI R22, RZ, R157, R28 ;  /* 0x0000009dff167219 */ /* 0x000fe4000001161c */
[----:B------:R-:W-:Y:S01]  /*4ca0*/  @P2 SHF.R.U32.HI R7, RZ, R69, R24 ;  /* 0x00000045ff072219 */ /* 0x000fe20000011618 */
[C---:B------:R-:W-:Y:S01]  /*4cb0*/  IMAD R2, R72.reuse, R3, RZ ;  /* 0x0000000348027224 */ /* 0x040fe200078e02ff */
[----:B------:R-:W-:Y:S02]  /*4cc0*/  SEL R5, R75, R22, !P0 ;  /* 0x000000164b057207 */ /* 0x000fe40004000000 */
[----:B------:R-:W-:Y:S01]  /*4cd0*/  SEL R3, R77, R26, !P3 ;  /* 0x0000001a4d037207 */ /* 0x000fe20005800000 */
[----:B------:R-:W-:Y:S01]  /*4ce0*/  IMAD R4, R72, R7, RZ ;  /* 0x0000000748047224 */ /* 0x000fe200078e02ff */
[C---:B------:R-:W-:Y:S01]  /*4cf0*/  ISETP.GE.AND P0, PT, R5.reuse, R2, PT ;  /* 0x000000020500720c */ /* 0x040fe20003f06270 */
[----:B------:R-:W-:Y:S03]  /*4d00*/  IMAD.HI.U32 R6, R5, R68, RZ ;  /* 0x0000004405067227 */ /* 0x000fe600078e00ff */
[----:B------:R-:W-:Y:S01]  /*4d10*/  ISETP.GE.OR P0, PT, R3, R4, P0 ;  /* 0x000000040300720c */ /* 0x000fe20000706670 */
[----:B------:R-:W-:Y:S01]  /*4d20*/  IMAD.MOV R4, RZ, RZ, -R3 ;  /* 0x000000ffff047224 */ /* 0x000fe200078e0a03 */
[-C--:B------:R-:W-:Y:S03]  /*4d30*/  SHF.R.U32.HI R6, RZ, R69.reuse, R6 ;  /* 0x00000045ff067219 */ /* 0x080fe60000011606 */
[----:B------:R-:W-:Y:S01]  /*4d40*/  IMAD R77, R74, R4, R77 ;  /* 0x000000044a4d7224 */ /* 0x000fe200078e024d */
[----:B------:R-:W-:Y:S05]  /*4d50*/  SEL R15, R5, R6, !P2 ;  /* 0x00000006050f7207 */ /* 0x000fea0005000000 */
[----:B------:R-:W-:Y:S02]  /*4d60*/  IMAD.MOV R6, RZ, RZ, -R15 ;  /* 0x000000ffff067224 */ /* 0x000fe400078e0a0f */
[C---:B------:R-:W-:Y:S04]  /*4d70*/  @!P0 IMAD.HI.U32 R2, R3.reuse, R68, RZ ;  /* 0x0000004403028227 */ /* 0x040fe800078e00ff */
[----:B------:R-:W-:Y:S01]  /*4d80*/  IMAD R6, R72, R6, R5 ;  /* 0x0000000648067224 */ /* 0x000fe200078e0205 */
[----:B------:R-:W-:Y:S04]  /*4d90*/  @!P0 SHF.R.U32.HI R2, RZ, R69, R2 ;  /* 0x00000045ff028219 */ /* 0x000fe80000011602 */
[----:B------:R-:W-:Y:S02]  /*4da0*/  @!P0 SEL R0, R3, R2, !P2 ;  /* 0x0000000203008207 */ /* 0x000fe40005000000 */
[----:B------:R-:W-:Y:S02]  /*4db0*/  IADD3 R2, PT, PT, -R5, RZ, RZ ;  /* 0x000000ff05027210 */ /* 0x000fe40007ffe1ff */
[----:B------:R-:W-:Y:S01]  /*4dc0*/  @!P0 IADD3 R8, PT, PT, R15, -R0, RZ ;  /* 0x800000000f088210 */ /* 0x000fe20007ffe0ff */
[----:B------:R-:W-:Y:S02]  /*4dd0*/  @!P0 IMAD R0, R7, R6, R0 ;  /* 0x0000000607008224 */ /* 0x000fe400078e0200 */
[----:B------:R-:W-:Y:S02]  /*4de0*/  IMAD R75, R70, R2, R75 ;  /* 0x00000002464b7224 */ /* 0x000fe400078e024b */
[----:B------:R-:W-:Y:S02]  /*4df0*/  @!P0 IMAD R5, R8, R72, R3 ;  /* 0x0000004808058224 */ /* 0x000fe400078e0203 */
[----:B------:R-:W-:Y:S04]  /*4e00*/  @!P0 IMAD.MOV.U32 R3, RZ, RZ, R0 ;  /* 0x000000ffff038224 */ /* 0x000fe800078e0000 */
[----:B------:R-:W-:Y:S02]  /*4e10*/  IMAD R77, R3, R74, R77 ;  /* 0x0000004a034d7224 */ /* 0x000fe400078e024d */
[----:B------:R-:W-:Y:S07]  /*4e20*/  IMAD R75, R5, R70, R75 ;  /* 0x00000046054b7224 */ /* 0x000fee00078e024b */
.L_x_80:
[----:B-1----:R-:W-:Y:S01]  /*4e30*/  @!P1 ISETP.NE.AND P0, PT, R10, 0x1, PT ;  /* 0x000000010a00980c */ /* 0x002fe20003f05270 */
[----:B------:R-:W-:Y:S01]  /*4e40*/  @!P1 IMAD.HI.U32 R3, R75, R11, RZ ;  /* 0x0000000b4b039227 */ /* 0x000fe200078e00ff */
[----:B------:R-:W-:Y:S01]  /*4e50*/  R2UR UR42, R21 ;  /* 0x00000000152a72ca */ /* 0x000fe200000e0000 */
[----:B------:R-:W-:Y:S01]  /*4e60*/  BSSY.RECONVERGENT B6, `(.L_x_81) ;  /* 0x0000031000067945 */ /* 0x000fe20003800200 */
[----:B------:R-:W-:Y:S01]  /*4e70*/  R2UR UR41, R20 ;  /* 0x00000000142972ca */ /* 0x000fe200000e0000 */
[----:B------:R-:W-:Y:S01]  /*4e80*/  @!P1 IMAD.HI.U32 R0, R77, R12, RZ ;  /* 0x0000000c4d009227 */ /* 0x000fe200078e00ff */
[----:B------:R-:W-:Y:S02]  /*4e90*/  @!P1 SHF.R.U32.HI R2, RZ, R14, R3 ;  /* 0x0000000eff029219 */ /* 0x000fe40000011603 */
[----:B------:R-:W-:Y:S01]  /*4ea0*/  @!P1 ISETP.NE.AND P2, PT, R9, 0x1, PT ;  /* 0x000000010900980c */ /* 0x000fe20003f45270 */
[----:B------:R-:W-:Y:S01]  /*4eb0*/  VIADD R173, R173, 0x1 ;  /* 0x00000001adad7836 */ /* 0x000fe20000000000 */
[----:B------:R-:W-:Y:S02]  /*4ec0*/  @!P1 SEL R2, R75, R2, !P0 ;  /* 0x000000024b029207 */ /* 0x000fe40004000000 */
[----:B------:R-:W-:Y:S02]  /*4ed0*/  @!P1 SHF.R.U32.HI R0, RZ, R13, R0 ;  /* 0x0000000dff009219 */ /* 0x000fe40000011600 */
[----:B------:R-:W-:Y:S01]  /*4ee0*/  LOP3.LUT P0, RZ, R163, 0x3f0, RZ, 0xc0, !PT ;  /* 0x000003f0a3ff7812 */ /* 0x000fe2000780c0ff */
[----:B------:R-:W-:Y:S01]  /*4ef0*/  USHF.L.U32 UR42, UR42, 0x7, URZ ;  /* 0x000000072a2a7899 */ /* 0x000fe200080006ff */
[----:B------:R-:W-:Y:S01]  /*4f00*/  @!P1 SEL R3, R77, R0, !P2 ;  /* 0x000000004d039207 */ /* 0x000fe20005000000 */
[----:B------:R-:W-:Y:S01]  /*4f10*/  USHF.L.U32 UR41, UR41, 0x8, URZ ;  /* 0x0000000829297899 */ /* 0x000fe200080006ff */
[----:B------:R-:W-:Y:S03]  /*4f20*/  @P4 SHF.R.U32.HI R164, RZ, 0x10, R17 ;  /* 0x00000010ffa44819 */ /* 0x000fe60000011611 */
[----:B------:R-:W-:Y:S02]  /*4f30*/  @!P1 IMAD.IADD R0, R2, 0x1, -R3 ;  /* 0x0000000102009824 */ /* 0x000fe400078e0a03 */
[----:B------:R-:W-:Y:S02]  /*4f40*/  @!P1 IMAD.IADD R2, R3, 0x1, -R2 ;  /* 0x0000000103029824 */ /* 0x000fe400078e0a02 */
[----:B------:R-:W-:Y:S02]  /*4f50*/  @!P1 IMAD R77, R0, R9, R77 ;  /* 0x00000009004d9224 */ /* 0x000fe400078e024d */
[----:B------:R-:W-:Y:S01]  /*4f60*/  @!P1 IMAD R75, R2, R10, R75 ;  /* 0x0000000a024b9224 */ /* 0x000fe200078e024b */
[----:B------:R-:W-:Y:S06]  /*4f70*/  @!P0 BRA `(.L_x_82) ;  /* 0x00000000007c8947 */ /* 0x000fec0003800000 */
[----:B------:R-:W1:Y:S01]  /*4f80*/  LDCU.64 UR8, c[0x4][0x80] ;  /* 0x01001000ff0877ac */ /* 0x000e620008000a00 */
[----:B------:R-:W-:Y:S01]  /*4f90*/  MOV R2, 0x0 ;  /* 0x0000000000027802 */ /* 0x000fe20000000f00 */
[----:B------:R-:W-:Y:S02]  /*4fa0*/  HFMA2 R12, -RZ, RZ, 0, 5.9604644775390625e-08 ;  /* 0x00000001ff0c7431 */ /* 0x000fe400000001ff */
[----:B------:R-:W-:Y:S01]  /*4fb0*/  IMAD.MOV.U32 R8, RZ, RZ, 0x70 ;  /* 0x00000070ff087424 */ /* 0x000fe200078e00ff */
[----:B------:R2:W3:Y:S01]  /*4fc0*/  LDC.64 R14, c[0x4][R2] ;  /* 0x01000000020e7b82 */ /* 0x0004e20000000a00 */
[----:B------:R-:W4:Y:S01]  /*4fd0*/  LDCU.64 UR6, c[0x4][0x88] ;  /* 0x01001100ff0677ac */ /* 0x000f220008000a00 */
[----:B------:R-:W-:Y:S01]  /*4fe0*/  IMAD.MOV.U32 R13, RZ, RZ, RZ ;  /* 0x000000ffff0d7224 */ /* 0x000fe200078e00ff */
[----:B------:R-:W2:Y:S01]  /*4ff0*/  LDCU.64 UR4, c[0x4][0x8] ;  /* 0x01000100ff0477ac */ /* 0x000ea20008000a00 */
[----:B-1----:R-:W-:Y:S01]  /*5000*/  MOV R5, UR9 ;  /* 0x0000000900057c02 */ /* 0x002fe20008000f00 */
[----:B------:R-:W-:Y:S01]  /*5010*/  IMAD.U32 R4, RZ, RZ, UR8 ;  /* 0x00000008ff047e24 */ /* 0x000fe2000f8e00ff */
[----:B----4-:R-:W-:Y:S01]  /*5020*/  MOV R7, UR7 ;  /* 0x0000000700077c02 */ /* 0x010fe20008000f00 */
[----:B------:R-:W-:Y:S01]  /*5030*/  IMAD.U32 R6, RZ, RZ, UR6 ;  /* 0x00000006ff067e24 */ /* 0x000fe2000f8e00ff */
[----:B--2---:R-:W-:Y:S01]  /*5040*/  MOV R11, UR5 ;  /* 0x00000005000b7c02 */ /* 0x004fe20008000f00 */
[----:B------:R-:W-:Y:S02]  /*5050*/  IMAD.U32 R10, RZ, RZ, UR4 ;  /* 0x00000004ff0a7e24 */ /* 0x000fe4000f8e00ff */
[----:B------:R-:W-:Y:S07]  /*5060*/  LEPC R20, `(.L_x_83) ;  /* 0x000000001014794e */ /* 0x000fee0000000000 */
[----:B---3-5:R-:W-:Y:S05]  /*5070*/  CALL.ABS.NOINC R14 ;  /* 0x000000000e007343 */ /* 0x028fea0003c00000 */
.L_x_83:
[----:B------:R-:W1:Y:S01]  /*5080*/  LDCU.64 UR8, c[0x4][0x80] ;  /* 0x01001000ff0877ac */ /* 0x000e620008000a00 */
[----:B------:R-:W2:Y:S01]  /*5090*/  LDC.64 R2, c[0x4][R2] ;  /* 0x0100000002027b82 */ /* 0x000ea20000000a00 */
[----:B------:R-:W-:Y:S02]  /*50a0*/  HFMA2 R12, -RZ, RZ, 0, 5.9604644775390625e-08 ;  /* 0x00000001ff0c7431 */ /* 0x000fe400000001ff */
[----:B------:R-:W-:Y:S02]  /*50b0*/  IMAD.MOV.U32 R8, RZ, RZ, 0x70 ;  /* 0x00000070ff087424 */ /* 0x000fe400078e00ff */
[----:B------:R-:W-:Y:S01]  /*50c0*/  IMAD.MOV.U32 R13, RZ, RZ, RZ ;  /* 0x000000ffff0d7224 */ /* 0x000fe200078e00ff */
[----:B------:R-:W3:Y:S01]  /*50d0*/  LDCU.64 UR6, c[0x4][0x88] ;  /* 0x01001100ff0677ac */ /* 0x000ee20008000a00 */
[----:B------:R-:W4:Y:S01]  /*50e0*/  LDCU.64 UR4, c[0x4][0x8] ;  /* 0x01000100ff0477ac */ /* 0x000f220008000a00 */
[----:B-1----:R-:W-:Y:S02]  /*50f0*/  MOV R4, UR8 ;  /* 0x0000000800047c02 */ /* 0x002fe40008000f00 */
[----:B------:R-:W-:Y:S02]  /*5100*/  MOV R5, UR9 ;  /* 0x0000000900057c02 */ /* 0x000fe40008000f00 */
[----:B---3--:R-:W-:Y:S01]  /*5110*/  MOV R7, UR7 ;  /* 0x0000000700077c02 */ /* 0x008fe20008000f00 */
[----:B------:R-:W-:Y:S01]  /*5120*/  IMAD.U32 R6, RZ, RZ, UR6 ;  /* 0x00000006ff067e24 */ /* 0x000fe2000f8e00ff */
[----:B----4-:R-:W-:Y:S01]  /*5130*/  MOV R11, UR5 ;  /* 0x00000005000b7c02 */ /* 0x010fe20008000f00 */
[----:B------:R-:W-:Y:S02]  /*5140*/  IMAD.U32 R10, RZ, RZ, UR4 ;  /* 0x00000004ff0a7e24 */ /* 0x000fe4000f8e00ff */
[----:B------:R-:W-:Y:S07]  /*5150*/  LEPC R20, `(.L_x_82) ;  /* 0x000000001014794e */ /* 0x000fee0000000000 */
[----:B--2---:R-:W-:Y:S05]  /*5160*/  CALL.ABS.NOINC R2 ;  /* 0x0000000002007343 */ /* 0x004fea0003c00000 */
.L_x_82:
[----:B------:R-:W-:Y:S05]  /*5170*/  BSYNC.RECONVERGENT B6 ;  /* 0x0000000000067941 */ /* 0x000fea0003800200 */
.L_x_81:
[----:B------:R-:W-:Y:S01]  /*5180*/  ISETP.NE.U32.AND P4, PT, R150, RZ, PT ;  /* 0x000000ff9600720c */ /* 0x000fe20003f85070 */
[----:B------:R-:W-:Y:S01]  /*5190*/  UISETP.NE.AND UP2, UPT, UR50, URZ, UPT ;  /* 0x000000ff3200728c */ /* 0x000fe2000bf45270 */
[----:B------:R-:W-:Y:S01]  /*51a0*/  ISETP.NE.U32.AND P2, PT, RZ, UR38, PT ;  /* 0x00000026ff007c0c */ /* 0x000fe2000bf45070 */
[----:B------:R-:W-:Y:S01]  /*51b0*/  UISETP.NE.U32.AND UP1, UPT, UR44, URZ, UPT ;  /* 0x000000ff2c00728c */ /* 0x000fe2000bf25070 */
[----:B------:R-:W-:Y:S01]  /*51c0*/  ISETP.NE.AND.EX P4, PT, R151, RZ, PT, P4 ;  /* 0x000000ff9700720c */ /* 0x000fe20003f85340 */
[----:B------:R-:W-:Y:S01]  /*51d0*/  UPLOP3.LUT UP0, UPT, UPT, UPT, UPT, 0x40, 0x4 ;  /* 0x000000000004789c */ /* 0x000fe20003f0e870 */
[----:B------:R-:W-:Y:S01]  /*51e0*/  ISETP.NE.AND.EX P2, PT, RZ, UR39, PT, P2 ;  /* 0x00000027ff007c0c */ /* 0x000fe2000bf45320 */
[----:B------:R-:W-:Y:S01]  /*51f0*/  UISETP.NE.AND.EX UP1, UPT, UR45, URZ, UPT, UP1 ;  /* 0x000000ff2d00728c */ /* 0x000fe2000bf25310 */
[----:B------:R-:W-:Y:S04]  /*5200*/  PLOP3.LUT P1, PT, PT, PT, UP2, 0x80, 0x8 ;  /* 0x000000000008781c */ /* 0x000fe80003f2f028 */
[----:B------:R-:W-:Y:S06]  /*5210*/  @UP2 UPLOP3.LUT UP0, UPT, UPT, UPT, UP1, 0x80, 0x8 ;  /* 0x000000000008289c */ /* 0x000fec0003f0f010 */
[----:B------:R-:W-:Y:S01]  /*5220*/  PLOP3.LUT P0, PT, PT, PT, UP0, 0x80, 0x8 ;  /* 0x000000000008781c */ /* 0x000fe20003f0f008 */
[----:B------:R-:W-:Y:S01]  /*5230*/  @!UPT UIADD3 URZ, UPT, UPT, URZ, URZ, URZ ;  /* 0x000000fffffff290 */ /* 0x000fe2000fffe0ff */
[----:B------:R-:W-:Y:S11]  /*5240*/  BRA.U !UP1, `(.L_x_84) ;  /* 0x0000000109387547 */ /* 0x000ff6000b800000 */
[----:B------:R-:W-:Y:S01]  /*5250*/  UISETP.NE.U32.AND UP0, UPT, UR38, URZ, UPT ;  /* 0x000000ff2600728c */ /* 0x000fe2000bf05070 */
[----:B------:R-:W-:Y:S02]  /*5260*/  HFMA2 R0, -RZ, RZ, 0, 5.9604644775390625e-08 ;  /* 0x00000001ff007431 */ /* 0x000fe400000001ff */
[----:B------:R-:W-:Y:S01]  /*5270*/  IMAD.MOV.U32 R155, RZ, RZ, 0x1 ;  /* 0x00000001ff9b7424 */ /* 0x000fe200078e00ff */
[----:B------:R-:W-:Y:S06]  /*5280*/  UISETP.NE.AND.EX UP0, UPT, UR39, URZ, UPT, UP0 ;  /* 0x000000ff2700728c */ /* 0x000fec000bf05300 */
[----:B------:R-:W-:Y:S05]  /*5290*/  PLOP3.LUT P3, PT, PT, PT, UP0, 0x80, 0x8 ;  /* 0x000000000008781c */ /* 0x000fea0003f6f008 */
[----:B------:R-:W1:Y:S01]  /*52a0*/  @UP0 LDCU.64 UR6, c[0x0][0x888] ;  /* 0x00011100ff0607ac */ /* 0x000e620008000a00 */
[----:B------:R-:W-:Y:S07]  /*52b0*/  @UP0 UIMAD UR4, UR36, UR44, URZ ;  /* 0x0000002c240402a4 */ /* 0x000fee000f8e02ff */
[----:B------:R-:W-:Y:S01]  /*52c0*/  @!P3 PRMT R155, R0, 0x7610, R155 ;  /* 0x00007610009bb816 */ /* 0x000fe2000000009b */
[----:B-1----:R-:W-:Y:S03]  /*52d0*/  @UP0 UIMAD.WIDE UR6, UR4, 0x4, UR6 ;  /* 0x00000004040608a5 */ /* 0x002fe6000f8e0206 */
[----:B------:R-:W1:Y:S03]  /*52e0*/  @!UP0 LDCU UR4, c[0x0][0x880] ;  /* 0x00011000ff0487ac */ /* 0x000e660008000800 */
[----:B------:R-:W-:Y:S01]  /*52f0*/  IMAD.U32 R2, RZ, RZ, UR6 ;  /* 0x00000006ff027e24 */ /* 0x000fe2000f8e00ff */
[----:B------:R-:W-:Y:S05]  /*5300*/  MOV R3, UR7 ;  /* 0x0000000700037c02 */ /* 0x000fea0008000f00 */
[----:B-----5:R2:W5:Y:S02]  /*5310*/  @P3 LDG.E R81, desc[UR46][R2.64] ;  /* 0x0000002e02513981 */ /* 0x020564000c1e1900 */
[----:B-12---:R-:W-:Y:S02]  /*5320*/  @!P3 IMAD.U32 R81, RZ, RZ, UR4 ;  /* 0x00000004ff51be24 */ /* 0x006fe4000f8e00ff */
.L_x_84:
[----:B------:R-:W-:Y:S05]  /*5330*/  @!P4 BRA `(.L_x_85) ;  /* 0x000000000020c947 */ /* 0x000fea0003800000 */
[----:B------:R-:W-:Y:S04]  /*5340*/  ISETP.NE.U32.AND P3, PT, R148, RZ, PT ;  /* 0x000000ff9400720c */ /* 0x000fe80003f65070 */
[----:B------:R-:W-:Y:S11]  /*5350*/  ISETP.NE.AND.EX P3, PT, R149, RZ, PT, P3 ;  /* 0x000000ff9500720c */ /* 0x000ff60003f65330 */
[----:B------:R-:W-:Y:S02]  /*5360*/  @!UPT UIADD3 URZ, UPT, UPT, URZ, URZ, URZ ;  /* 0x000000fffffff290 */ /* 0x000fe4000fffe0ff */
[----:B------:R-:W1:Y:S01]  /*5370*/  @P3 LDC.64 R2, c[0x0][0x8a8] ;  /* 0x00022a00ff023b82 */ /* 0x000e620000000a00 */
[----:B------:R-:W-:Y:S04]  /*5380*/  @P3 IMAD R0, R150, UR36, RZ ;  /* 0x0000002496003c24 */ /* 0x000fe8000f8e02ff */
[----:B-1----:R-:W-:Y:S05]  /*5390*/  @P3 IMAD.WIDE R2, R0, 0x4, R2 ;  /* 0x0000000400023825 */ /* 0x002fea00078e0202 */
[----:B-----5:R1:W5:Y:S02]  /*53a0*/  @P3 LDG.E R78, desc[UR46][R2.64] ;  /* 0x0000002e024e3981 */ /* 0x020364000c1e1900 */
[----:B-1----:R-:W2:Y:S02]  /*53b0*/  @!P3 LDC R78, c[0x0][0x8a0] ;  /* 0x00022800ff4ebb82 */ /* 0x002ea40000000800 */
.L_x_85:
[----:B-----5:R-:W-:Y:S01]  /*53c0*/  FSETP.NEU.AND P3, PT, R81, RZ, PT ;  /* 0x000000ff5100720b */ /* 0x020fe20003f6d000 */
[----:B------:R-:W-:Y:S01]  /*53d0*/  IMAD.SHL.U32 R182, R160, 0x2, RZ ;  /* 0x00000002a0b67824 */ /* 0x000fe200078e00ff */
[----:B------:R-:W-:Y:S01]  /*53e0*/  SEL R3, RZ, 0xffffffff, P2 ;  /* 0xffffffffff037807 */ /* 0x000fe20001000000 */
[----:B------:R-:W-:Y:S01]  /*53f0*/  IMAD.SHL.U32 R100, R168, 0x10, RZ ;  /* 0x00000010a8647824 */ /* 0x000fe200078e00ff */
[----:B------:R-:W-:Y:S01]  /*5400*/  @P1 LOP3.LUT P2, RZ, R155, 0xff, RZ, 0xc0, !PT ;  /* 0x000000ff9bff1812 */ /* 0x000fe2000784c0ff */
[----:B------:R-:W-:Y:S01]  /*5410*/  VIADD R181, R182, UR48 ;  /* 0x00000030b6b57c36 */ /* 0x000fe20008000000 */
[----:B------:R-:W-:Y:S01]  /*5420*/  @P1 SEL R2, RZ, 0xffffffff, P3 ;  /* 0xffffffffff021807 */ /* 0x000fe20001800000 */
[----:B------:R-:W-:Y:S01]  /*5430*/  IMAD.MOV.U32 R108, RZ, RZ, -0x10 ;  /* 0xfffffff0ff6c7424 */ /* 0x000fe200078e00ff */
[----:B------:R-:W-:Y:S01]  /*5440*/  LOP3.LUT R167, R167, 0x1, RZ, 0x3c, !PT ;  /* 0x00000001a7a77812 */ /* 0x000fe200078e3cff */
[----:B------:R-:W-:Y:S01]  /*5450*/  IMAD.SHL.U32 R102, R169, 0x10, RZ ;  /* 0x00000010a9667824 */ /* 0x000fe200078e00ff */
[----:B------:R-:W-:Y:S01]  /*5460*/  @P0 SEL R2, R3, R2, !P2 ;  /* 0x0000000203020207 */ /* 0x000fe20005000000 */
[C---:B------:R-:W-:Y:S01]  /*5470*/  IMAD.IADD R177, R181.reuse, 0x1, R100 ;  /* 0x00000001b5b17824 */ /* 0x040fe200078e0264 */
[----:B------:R-:W-:Y:S01]  /*5480*/  LEA R87, R76, UR48, 0x3 ;  /* 0x000000304c577c11 */ /* 0x000fe2000f8e18ff */
[----:B------:R-:W-:Y:S01]  /*5490*/  IMAD.IADD R180, R181, 0x1, R102 ;  /* 0x00000001b5b47824 */ /* 0x000fe200078e0266 */
[----:B------:R-:W-:Y:S01]  /*54a0*/  @P1 LOP3.LUT R2, R2, 0x1, RZ, 0xc0, !PT ;  /* 0x0000000102021812 */ /* 0x000fe200078ec0ff */
[----:B------:R-:W-:Y:S01]  /*54b0*/  IMAD.IADD R175, R102, 0x1, R177 ;  /* 0x0000000166af7824 */ /* 0x000fe200078e02b1 */
[----:B------:R-:W-:Y:S01]  /*54c0*/  SHF.L.U32 R0, R166, 0x1f, RZ ;  /* 0x0000001fa6007819 */ /* 0x000fe200000006ff */
[----:B------:R-:W-:Y:S01]  /*54d0*/  BSSY B1, `(.L_x_86) ;  /* 0x000004a000017945 */ /* 0x000fe20003800000 */
[----:B------:R-:W-:Y:S01]  /*54e0*/  ISETP.NE.U32.OR P4, PT, R2, 0x1, !P1 ;  /* 0x000000010200780c */ /* 0x000fe20004f85470 */
[----:B------:R-:W-:Y:S01]  /*54f0*/  IMAD.MOV.U32 R103, RZ, RZ, 0x1 ;  /* 0x00000001ff677424 */ /* 0x000fe200078e00ff */
[----:B------:R-:W-:Y:S01]  /*5500*/  PLOP3.LUT P2, PT, PT, PT, UP1, 0x80, 0x8 ;  /* 0x000000000008781c */ /* 0x000fe20003f4f018 */
[----:B------:R-:W-:Y:S01]  /*5510*/  IMAD R80, R76, 0x100, R79 ;  /* 0x000001004c507824 */ /* 0x000fe200078e024f */
[----:B------:R-:W-:Y:S01]  /*5520*/  SEL R2, RZ, 0xffffffff, P3 ;  /* 0xffffffffff027807 */ /* 0x000fe20001800000 */
[----:B------:R-:W-:Y:S01]  /*5530*/  IMAD.MOV.U32 R101, RZ, RZ, RZ ;  /* 0x000000ffff657224 */ /* 0x000fe200078e00ff */
[----:B------:R-:W-:Y:S02]  /*5540*/  LOP3.LUT P3, R172, R155, 0xff, RZ, 0xc0, !PT ;  /* 0x000000ff9bac7812 */ /* 0x000fe4000786c0ff */
[----:B------:R-:W-:Y:S02]  /*5550*/  CS2R R146, SRZ ;  /* 0x0000000000927805 */ /* 0x000fe4000001ff00 */
[----:B------:R-:W-:Y:S02]  /*5560*/  P2R R179, PR, RZ, 0x10 ;  /* 0x00000010ffb37803 */ /* 0x000fe40000000000 */
[----:B------:R-:W-:Y:S02]  /*5570*/  CS2R R144, SRZ ;  /* 0x0000000000907805 */ /* 0x000fe4000001ff00 */
[----:B------:R-:W-:Y:S02]  /*5580*/  CS2R R138, SRZ ;  /* 0x00000000008a7805 */ /* 0x000fe4000001ff00 */
[----:B------:R-:W-:Y:S02]  /*5590*/  CS2R R136, SRZ ;  /* 0x0000000000887805 */ /* 0x000fe4000001ff00 */
[----:B------:R-:W-:Y:S02]  /*55a0*/  CS2R R130, SRZ ;  /* 0x0000000000827805 */ /* 0x000fe4000001ff00 */
[----:B------:R-:W-:Y:S02]  /*55b0*/  @P4 SHF.L.U32 R4, R167, 0x1f, RZ ;  /* 0x0000001fa7044819 */ /* 0x000fe400000006ff */
[----:B------:R-:W-:Y:S02]  /*55c0*/  CS2R R128, SRZ ;  /* 0x0000000000807805 */ /* 0x000fe4000001ff00 */
[----:B------:R-:W-:Y:S02]  /*55d0*/  @P2 SEL R2, R3, R2, !P3 ;  /* 0x0000000203022207 */ /* 0x000fe40005800000 */
[----:B------:R-:W-:Y:S01]  /*55e0*/  CS2R R122, SRZ ;  /* 0x00000000007a7805 */ /* 0x000fe2000001ff00 */
[----:B------:R-:W1:Y:S01]  /*55f0*/  @P4 SYNCS.PHASECHK.TRANS64.TRYWAIT P1, [UR48+0x20], R4 ;  /* 0x00002004ff0045a7 */ /* 0x000e620008021130 */
[----:B------:R-:W-:Y:S02]  /*5600*/  CS2R R120, SRZ ;  /* 0x0000000000787805 */ /* 0x000fe4000001ff00 */
[----:B------:R-:W-:Y:S02]  /*5610*/  LOP3.LUT R2, R2, 0x1, RZ, 0xc0, !PT ;  /* 0x0000000102027812 */ /* 0x000fe400078ec0ff */
[----:B------:R-:W-:Y:S02]  /*5620*/  CS2R R114, SRZ ;  /* 0x0000000000727805 */ /* 0x000fe4000001ff00 */
[----:B------:R-:W-:Y:S02]  /*5630*/  CS2R R112, SRZ ;  /* 0x0000000000707805 */ /* 0x000fe4000001ff00 */
[----:B------:R-:W-:Y:S02]  /*5640*/  CS2R R106, SRZ ;  /* 0x00000000006a7805 */ /* 0x000fe4000001ff00 */
[----:B------:R-:W-:Y:S02]  /*5650*/  ISETP.NE.U32.AND P2, PT, R2, 0x1, PT ;  /* 0x000000010200780c */ /* 0x000fe40003f45070 */
[----:B------:R-:W-:Y:S02]  /*5660*/  CS2R R104, SRZ ;  /* 0x0000000000687805 */ /* 0x000fe4000001ff00 */
[----:B------:R-:W-:Y:S02]  /*5670*/  CS2R R98, SRZ ;  /* 0x0000000000627805 */ /* 0x000fe4000001ff00 */
[----:B------:R-:W-:Y:S02]  /*5680*/  CS2R R96, SRZ ;  /* 0x0000000000607805 */ /* 0x000fe4000001ff00 */
[----:B------:R-:W-:Y:S02]  /*5690*/  P2R R109, PR, RZ, 0x4 ;  /* 0x00000004ff6d7803 */ /* 0x000fe40000000000 */
[----:B------:R-:W-:Y:S02]  /*56a0*/  CS2R R90, SRZ ;  /* 0x00000000005a7805 */ /* 0x000fe4000001ff00 */
[----:B------:R-:W-:Y:S02]  /*56b0*/  ISETP.NE.U32.AND P2, PT, R161, 0x1, PT ;  /* 0x00000001a100780c */ /* 0x000fe40003f45070 */
[----:B------:R-:W-:Y:S01]  /*56c0*/  CS2R R88, SRZ ;  /* 0x0000000000587805 */ /* 0x000fe2000001ff00 */
[----:B------:R3:W4:Y:S01]  /*56d0*/  SYNCS.PHASECHK.TRANS64.TRYWAIT P0, [R87+URZ+0x90], R0 ;  /* 0x00009000570075a7 */ /* 0x00072200080011ff */
[----:B------:R-:W-:Y:S05]  /*56e0*/  SEL R108, R108, 0x10, !P2 ;  /* 0x000000106c6c7807 */ /* 0x000fea0005000000 */
[----:B------:R-:W-:Y:S02]  /*56f0*/  IMAD.IADD R181, R181, 0x1, R108 ;  /* 0x00000001b5b57824 */ /* 0x000fe400078e026c */
[C---:B------:R-:W-:Y:S02]  /*5700*/  IMAD.IADD R178, R108.reuse, 0x1, R180 ;  /* 0x000000016cb27824 */ /* 0x040fe400078e02b4 */
[C---:B------:R-:W-:Y:S02]  /*5710*/  IMAD.IADD R176, R108.reuse, 0x1, R177 ;  /* 0x000000016cb07824 */ /* 0x040fe400078e02b1 */
[----:B------:R-:W-:Y:S01]  /*5720*/  IMAD.IADD R174, R108, 0x1, R175 ;  /* 0x000000016cae7824 */ /* 0x000fe200078e02af */
[----:B-1----:R-:W-:Y:S01]  /*5730*/  @P4 SEL R103, RZ, 0x1, !P1 ;  /* 0x00000001ff674807 */ /* 0x002fe20004800000 */
[----:B---3--:R-:W-:Y:S06]  /*5740*/  @!P4 BRA `(.L_x_87) ;  /* 0x000000000088c947 */ /* 0x008fec0003800000 */
[----:B------:R-:W-:Y:S01]  /*5750*/  IMAD.MOV.U32 R147, RZ, RZ, RZ ;  /* 0x000000ffff937224 */ /* 0x000fe200078e00ff */
[----:B------:R-:W-:Y:S01]  /*5760*/  ISETP.NE.AND P1, PT, R103, RZ, PT ;  /* 0x000000ff6700720c */ /* 0x000fe20003f25270 */
[----:B------:R-:W-:Y:S01]  /*5770*/  BSSY B0, `(.L_x_88) ;  /* 0x0000014000007945 */ /* 0x000fe20003800000 */
[----:B------:R-:W-:Y:S02]  /*5780*/  CS2R R90, SRZ ;  /* 0x00000000005a7805 */ /* 0x000fe4000001ff00 */
        /* <DEDUP_REMOVED lines=13> */
[----:B------:R-:W-:Y:S01]  /*5860*/  CS2R R144, SRZ ;  /* 0x0000000000907805 */ /* 0x000fe2000001ff00 */
[----:B------:R-:W-:Y:S06]  /*5870*/  @P1 BRA `(.L_x_89) ;  /* 0x00000000000c1947 */ /* 0x000fec0003800000 */
[----:B------:R-:W-:Y:S04]  /*5880*/  SHF.L.U32 R3, R167, 0x1f, RZ ;  /* 0x0000001fa7037819 */ /* 0x000fe800000006ff */
[----:B------:R-:W1:Y:S02]  /*5890*/  SYNCS.PHASECHK.TRANS64.TRYWAIT P1, [UR48+0x20], R3 ;  /* 0x00002003ff0075a7 */ /* 0x000e640008021130 */
[----:B-1----:R-:W-:Y:S05]  /*58a0*/  @!P1 BRA `(.L_x_90) ;  /* 0x0000005800bc9947 */ /* 0x002fea0003800000 */
.L_x_89:
[----:B------:R-:W-:Y:S05]  /*58b0*/  BSYNC B0 ;  /* 0x0000000000007941 */ /* 0x000fea0003800000 */
.L_x_88:
[----:B------:R-:W-:Y:S01]  /*58c0*/  ISETP.NE.AND P1, PT, R109, RZ, PT ;  /* 0x000000ff6d00720c */ /* 0x000fe20003f25270 */
[----:B------:R-:W-:Y:S11]  /*58d0*/  HFMA2 R101, -RZ, RZ, 0, 5.9604644775390625e-08 ;  /* 0x00000001ff657431 */ /* 0x000ff600000001ff */
[----:B------:R-:W-:Y:S01]  /*58e0*/  @!UPT UIADD3 URZ, UPT, UPT, URZ, URZ, URZ ;  /* 0x000000fffffff290 */ /* 0x000fe2000fffe0ff */
[----:B------:R3:W1:Y:S04]  /*58f0*/  @P1 LDS.128 R88, [R182+UR48+0x400] ;  /* 0x00040030b6581984 */ /* 0x0006680008000c00 */
[----:B------:R3:W1:Y:S04]  /*5900*/  @P1 LDS.128 R96, [R181+0x400] ;  /* 0x00040000b5601984 */ /* 0x0006680000000c00 */
[----:B------:R3:W1:Y:S04]  /*5910*/  @P1 LDS.128 R104, [R180+0x400] ;  /* 0x00040000b4681984 */ /* 0x0006680000000c00 */
[----:B------:R3:W1:Y:S04]  /*5920*/  @P1 LDS.128 R112, [R178+0x400] ;  /* 0x00040000b2701984 */ /* 0x0006680000000c00 */
[----:B------:R3:W1:Y:S04]  /*5930*/  @P1 LDS.128 R120, [R177+0x400] ;  /* 0x00040000b1781984 */ /* 0x0006680000000c00 */
[----:B------:R3:W1:Y:S04]  /*5940*/  @P1 LDS.128 R128, [R176+0x400] ;  /* 0x00040000b0801984 */ /* 0x0006680000000c00 */
[----:B------:R3:W1:Y:S04]  /*5950*/  @P1 LDS.128 R136, [R175+0x400] ;  /* 0x00040000af881984 */ /* 0x0006680000000c00 */
[----:B------:R3:W1:Y:S02]  /*5960*/  @P1 LDS.128 R144, [R174+0x400] ;  /* 0x00040000ae901984 */ /* 0x0006640000000c00 */
.L_x_87:
[----:B------:R-:W-:Y:S05]  /*5970*/  BSYNC B1 ;  /* 0x0000000000017941 */ /* 0x000fea0003800000 */
.L_x_86:
[----:B-1----:R-:W-:Y:S04]  /*5980*/  SHF.R.U32.HI R3, RZ, 0x15, R80 ;  /* 0x00000015ff037819 */ /* 0x002fe80000011650 */
[----:B------:R-:W-:Y:S01]  /*5990*/  LOP3.LUT P1, RZ, R3, 0x3, R162, 0x48, !PT ;  /* 0x0000000303ff7812 */ /* 0x000fe200078248a2 */
[----:B------:R-:W-:Y:S01]  /*59a0*/  @!UPT UIADD3 URZ, UPT, UPT, URZ, URZ, URZ ;  /* 0x000000fffffff290 */ /* 0x000fe2000fffe0ff */
[----:B----4-:R-:W-:Y:S11]  /*59b0*/  @P0 BRA `(.L_x_91) ;  /* 0x0000000000080947 */ /* 0x010ff60003800000 */
[----:B------:R-:W1:Y:S02]  /*59c0*/  SYNCS.PHASECHK.TRANS64.TRYWAIT P0, [R87+URZ+0x90], R0 ;  /* 0x00009000570075a7 */ /* 0x000e6400080011ff */
[----:B-1----:R-:W-:Y:S05]  /*59d0*/  @!P0 BRA `(.L_x_92) ;  /* 0x0000005800888947 */ /* 0x002fea0003800000 */
.L_x_91:
[----:B------:R-:W-:Y:S05]  /*59e0*/  @!P1 BRA `(.L_x_93) ;  /* 0x0000000000409947 */ /* 0x000fea0003800000 */
[----:B------:R-:W4:Y:S01]  /*59f0*/  LDCU.64 UR8, c[0x4][0x70] ;  /* 0x01000e00ff0877ac */ /* 0x000f220008000a00 */
[----:B------:R-:W-:Y:S01]  /*5a00*/  MOV R3, 0x0 ;  /* 0x0000000000037802 */ /* 0x000fe20000000f00 */
[----:B------:R-:W-:Y:S02]  /*5a10*/  HFMA2 R12, -RZ, RZ, 0, 5.9604644775390625e-08 ;  /* 0x00000001ff0c7431 */ /* 0x000fe400000001ff */
[----:B------:R-:W-:Y:S02]  /*5a20*/  IMAD.MOV.U32 R8, RZ, RZ, 0x192 ;  /* 0x00000192ff087424 */ /* 0x000fe400078e00ff */
[----:B------:R-:W-:Y:S01]  /*5a30*/  IMAD.MOV.U32 R13, RZ, RZ, RZ ;  /* 0x000000ffff0d7224 */ /* 0x000fe200078e00ff */
[----:B------:R-:W5:Y:S01]  /*5a40*/  LDCU.64 UR6, c[0x4][0x78] ;  /* 0x01000f00ff0677ac */ /* 0x000f620008000a00 */
[----:B------:R-:W1:Y:S01]  /*5a50*/  LDC.64 R2, c[0x4][R3] ;  /* 0x0100000003027b82 */ /* 0x000e620000000a00 */
[----:B------:R-:W2:Y:S01]  /*5a60*/  LDCU.64 UR4, c[0x4][0x10] ;  /* 0x01000200ff0477ac */ /* 0x000ea20008000a00 */
[----:B----4-:R-:W-:Y:S01]  /*5a70*/  MOV R5, UR9 ;  /* 0x0000000900057c02 */ /* 0x010fe20008000f00 */
[----:B------:R-:W-:Y:S01]  /*5a80*/  IMAD.U32 R4, RZ, RZ, UR8 ;  /* 0x00000008ff047e24 */ /* 0x000fe2000f8e00ff */
[----:B-----5:R-:W-:Y:S01]  /*5a90*/  MOV R7, UR7 ;  /* 0x0000000700077c02 */ /* 0x020fe20008000f00 */
[----:B------:R-:W-:Y:S01]  /*5aa0*/  IMAD.U32 R6, RZ, RZ, UR6 ;  /* 0x00000006ff067e24 */ /* 0x000fe2000f8e00ff */
[----:B--2---:R-:W-:Y:S01]  /*5ab0*/  MOV R11, UR5 ;  /* 0x00000005000b7c02 */ /* 0x004fe20008000f00 */
[----:B------:R-:W-:Y:S02]  /*5ac0*/  IMAD.U32 R10, RZ, RZ, UR4 ;  /* 0x00000004ff0a7e24 */ /* 0x000fe4000f8e00ff */
[----:B------:R-:W-:Y:S07]  /*5ad0*/  LEPC R20, `(.L_x_93) ;  /* 0x000000001014794e */ /* 0x000fee0000000000 */
[----:B-1-3--:R-:W-:Y:S05]  /*5ae0*/  CALL.ABS.NOINC R2 ;  /* 0x0000000002007343 */ /* 0x00afea0003c00000 */
.L_x_93:
[----:B------:R-:W-:Y:S01]  /*5af0*/  SHF.L.U32 R82, R88, 0x10, RZ ;  /* 0x0000001058527819 */ /* 0x000fe200000006ff */
[----:B------:R-:W-:Y:S05]  /*5b00*/  WARPSYNC.ALL ;  /* 0x0000000000007948 */ /* 0x000fea0003800000 */
[----:B------:R-:W-:Y:S01]  /*5b10*/  R2UR UR4, R80 ;  /* 0x00000000500472ca */ /* 0x000fe200000e0000 */
[----:B------:R-:W-:Y:S01]  /*5b20*/  BSSY.RECONVERGENT B0, `(.L_x_94) ;  /* 0x00000fc000007945 */ /* 0x000fe20003800200 */
[----:B------:R-:W-:Y:S02]  /*5b30*/  LOP3.LUT R83, R88, 0xffff0000, RZ, 0xc0, !PT ;  /* 0xffff000058537812 */ /* 0x000fe400078ec0ff */
[----:B------:R-:W-:Y:S02]  /*5b40*/  LOP3.LUT R84, R89, 0xffff0000, RZ, 0xc0, !PT ;  /* 0xffff000059547812 */ /* 0x000fe400078ec0ff */
[C---:B------:R-:W-:Y:S02]  /*5b50*/  SHF.L.U32 R85, R107.reuse, 0x10, RZ ;  /* 0x000000106b557819 */ /* 0x040fe400000006ff */
[----:B------:R-:W-:Y:S02]  /*5b60*/  LOP3.LUT R86, R107, 0xffff0000, RZ, 0xc0, !PT ;  /* 0xffff00006b567812 */ /* 0x000fe400078ec0ff */
[----:B------:R-:W-:Y:S03]  /*5b70*/  ISETP.NE.AND P0, PT, R170, RZ, PT ;  /* 0x000000ffaa00720c */ /* 0x000fe60003f05270 */
[----:B------:R-:W1:Y:S02]  /*5b80*/  LDTM.x64 R4, tmem[UR4] ;  /* 0x00000004000479ee */ /* 0x000e640008340000 */
[C---:B-12---:R-:W-:Y:S01]  /*5b90*/  FMUL R0, R78.reuse, R4 ;  /* 0x000000044e007220 */ /* 0x046fe20000400000 */
[C---:B------:R-:W-:Y:S01]  /*5ba0*/  FMUL R2, R78.reuse, R5 ;  /* 0x000000054e027220 */ /* 0x040fe20000400000 */
[C---:B------:R-:W-:Y:S01]  /*5bb0*/  FMUL R3, R78.reuse, R6 ;  /* 0x000000064e037220 */ /* 0x040fe20000400000 */
[----:B------:R-:W-:Y:S01]  /*5bc0*/  FMUL R7, R78, R7 ;  /* 0x000000074e077220 */ /* 0x000fe20000400000 */
[----:B------:R-:W-:Y:S01]  /*5bd0*/  FFMA R0, R81, R82, R0 ;  /* 0x0000005251007223 */ /* 0x000fe20000000000 */
[----:B------:R-:W-:Y:S01]  /*5be0*/  SHF.L.U32 R82, R89, 0x10, RZ ;  /* 0x0000001059527819 */ /* 0x000fe200000006ff */
[C---:B------:R-:W-:Y:S01]  /*5bf0*/  FFMA R2, R81.reuse, R83, R2 ;  /* 0x0000005351027223 */ /* 0x040fe20000000002 */
[----:B------:R-:W-:Y:S01]  /*5c00*/  SHF.L.U32 R83, R90, 0x10, RZ ;  /* 0x000000105a537819 */ /* 0x000fe200000006ff */
[C---:B------:R-:W-:Y:S01]  /*5c10*/  FMUL R4, R78.reuse, R8 ;  /* 0x000000084e047220 */ /* 0x040fe20000400000 */
[----:B------:R-:W-:Y:S01]  /*5c20*/  FMUL R5, R78, R9 ;  /* 0x000000094e057220 */ /* 0x000fe20000400000 */
[C---:B------:R-:W-:Y:S01]  /*5c30*/  FFMA R3, R81.reuse, R82, R3 ;  /* 0x0000005251037223 */ /* 0x040fe20000000003 */
[----:B------:R-:W-:Y:S01]  /*5c40*/  LOP3.LUT R82, R90, 0xffff0000, RZ, 0xc0, !PT ;  /* 0xffff00005a527812 */ /* 0x000fe200078ec0ff */
[----:B------:R-:W-:Y:S01]  /*5c50*/  FFMA R7, R81, R84, R7 ;  /* 0x0000005451077223 */ /* 0x000fe20000000007 */
[----:B------:R-:W-:Y:S01]  /*5c60*/  LOP3.LUT R84, R91, 0xffff0000, RZ, 0xc0, !PT ;  /* 0xffff00005b547812 */ /* 0x000fe200078ec0ff */
[----:B------:R-:W-:Y:S01]  /*5c70*/  FFMA R4, R81, R83, R4 ;  /* 0x0000005351047223 */ /* 0x000fe20000000004 */
[----:B------:R-:W-:Y:S01]  /*5c80*/  SHF.L.U32 R83, R91, 0x10, RZ ;  /* 0x000000105b537819 */ /* 0x000fe200000006ff */
[----:B------:R-:W-:Y:S01]  /*5c90*/  FMUL R6, R78, R10 ;  /* 0x0000000a4e067220 */ /* 0x000fe20000400000 */
[----:B------:R-:W-:Y:S01]  /*5ca0*/  F2FP.BF16.F32.PACK_AB R92, R2, R0 ;  /* 0x00000000025c723e */ /* 0x000fe200000010ff */
[----:B------:R-:W-:Y:S01]  /*5cb0*/  FMUL R11, R78, R11 ;  /* 0x0000000b4e0b7220 */ /* 0x000fe20000400000 */
[----:B------:R-:W-:Y:S01]  /*5cc0*/  F2FP.BF16.F32.PACK_AB R93, R7, R3 ;  /* 0x00000003075d723e */ /* 0x000fe200000010ff */
[C---:B------:R-:W-:Y:S01]  /*5cd0*/  FFMA R5, R81.reuse, R82, R5 ;  /* 0x0000005251057223 */ /* 0x040fe20000000005 */
[----:B------:R-:W-:Y:S01]  /*5ce0*/  SHF.L.U32 R82, R96, 0x10, RZ ;  /* 0x0000001060527819 */ /* 0x000fe200000006ff */
[----:B------:R-:W-:Y:S01]  /*5cf0*/  FFMA R6, R81, R83, R6 ;  /* 0x0000005351067223 */ /* 0x000fe20000000006 */
[----:B------:R-:W-:Y:S01]  /*5d00*/  SHF.L.U32 R83, R98, 0x10, RZ ;  /* 0x0000001062537819 */ /* 0x000fe200000006ff */
[----:B------:R-:W-:Y:S01]  /*5d10*/  FMUL R8, R78, R12 ;  /* 0x0000000c4e087220 */ /* 0x000fe20000400000 */
[----:B------:R-:W-:Y:S01]  /*5d20*/  F2FP.BF16.F32.PACK_AB R94, R5, R4 ;  /* 0x00000004055e723e */ /* 0x000fe200000010ff */
[C---:B------:R-:W-:Y:S01]  /*5d30*/  FFMA R11, R81.reuse, R84, R11 ;  /* 0x00000054510b7223 */ /* 0x040fe2000000000b */
[----:B------:R-:W-:Y:S01]  /*5d40*/  LOP3.LUT R84, R96, 0xffff0000, RZ, 0xc0, !PT ;  /* 0xffff000060547812 */ /* 0x000fe200078ec0ff */
[C---:B------:R-:W-:Y:S01]  /*5d50*/  FMUL R9, R78.reuse, R13 ;  /* 0x0000000d4e097220 */ /* 0x040fe20000400000 */
[----:B------:R-:W-:Y:S01]  /*5d60*/  FFMA R8, R81, R82, R8 ;  /* 0x0000005251087223 */ /* 0x000fe20000000008 */
[----:B------:R-:W-:Y:S01]  /*5d70*/  SHF.L.U32 R82, R97, 0x10, RZ ;  /* 0x0000001061527819 */ /* 0x000fe200000006ff */
[C---:B------:R-:W-:Y:S01]  /*5d80*/  FMUL R10, R78.reuse, R14 ;  /* 0x0000000e4e0a7220 */ /* 0x040fe20000400000 */
[----:B------:R-:W-:Y:S01]  /*5d90*/  F2FP.BF16.F32.PACK_AB R95, R11, R6 ;  /* 0x000000060b5f723e */ /* 0x000fe200000010ff */
[----:B------:R-:W-:Y:S01]  /*5da0*/  FFMA R9, R81, R84, R9 ;  /* 0x0000005451097223 */ /* 0x000fe20000000009 */
[----:B------:R-:W-:Y:S01]  /*5db0*/  LOP3.LUT R84, R97, 0xffff0000, RZ, 0xc0, !PT ;  /* 0xffff000061547812 */ /* 0x000fe200078ec0ff */
[----:B------:R-:W-:Y:S01]  /*5dc0*/  FMUL R15, R78, R15 ;  /* 0x0000000f4e0f7220 */ /* 0x000fe20000400000 */
[----:B------:R-:W-:Y:S01]  /*5dd0*/  FFMA R10, R81, R82, R10 ;  /* 0x00000052510a7223 */ /* 0x000fe2000000000a */
[----:B------:R-:W-:Y:S01]  /*5de0*/  LOP3.LUT R82, R98, 0xffff0000, RZ, 0xc0, !PT ;  /* 0xffff000062527812 */ /* 0x000fe200078ec0ff */
[C---:B------:R-:W-:Y:S01]  /*5df0*/  FMUL R12, R78.reuse, R16 ;  /* 0x000000104e0c7220 */ /* 0x040fe20000400000 */
[----:B------:R-:W-:Y:S01]  /*5e00*/  F2FP.BF16.F32.PACK_AB R116, R9, R8 ;  /* 0x000000080974723e */ /* 0x000fe200000010ff */
[----:B------:R-:W-:Y:S01]  /*5e10*/  FMUL R13, R78, R17 ;  /* 0x000000114e0d7220 */ /* 0x000fe20000400000 */
[----:B------:R-:W-:Y:S01]  /*5e20*/  FFMA R15, R81, R84, R15 ;  /* 0x00000054510f7223 */ /* 0x000fe2000000000f */
[----:B------:R-:W-:Y:S01]  /*5e30*/  LOP3.LUT R84, R99, 0xffff0000, RZ, 0xc0, !PT ;  /* 0xffff000063547812 */ /* 0x000fe200078ec0ff */
[----:B------:R-:W-:Y:S01]  /*5e40*/  FFMA R12, R81, R83, R12 ;  /* 0x00000053510c7223 */ /* 0x000fe2000000000c */
[----:B------:R-:W-:Y:S01]  /*5e50*/  SHF.L.U32 R83, R99, 0x10, RZ ;  /* 0x0000001063537819 */ /* 0x000fe200000006ff */
[----:B------:R-:W-:Y:S01]  /*5e60*/  FFMA R13, R81, R82, R13 ;  /* 0x00000052510d7223 */ /* 0x000fe2000000000d */
[----:B------:R-:W-:Y:S01]  /*5e70*/  SHF.L.U32 R82, R104, 0x10, RZ ;  /* 0x0000001068527819 */ /* 0x000fe200000006ff */
[C---:B------:R-:W-:Y:S01]  /*5e80*/  FMUL R14, R78.reuse, R18 ;  /* 0x000000124e0e7220 */ /* 0x040fe20000400000 */
[----:B------:R-:W-:Y:S01]  /*5e90*/  F2FP.BF16.F32.PACK_AB R117, R15, R10 ;  /* 0x0000000a0f75723e */ /* 0x000fe200000010ff */
[C---:B------:R-:W-:Y:S01]  /*5ea0*/  FMUL R19, R78.reuse, R19 ;  /* 0x000000134e137220 */ /* 0x040fe20000400000 */
[----:B------:R-:W-:Y:S01]  /*5eb0*/  F2FP.BF16.F32.PACK_AB R118, R13, R12 ;  /* 0x0000000c0d76723e */ /* 0x000fe200000010ff */
[----:B------:R-:W-:Y:S01]  /*5ec0*/  FMUL R16, R78, R20 ;  /* 0x000000144e107220 */ /* 0x000fe20000400000 */
[C---:B------:R-:W-:Y:S01]  /*5ed0*/  FFMA R14, R81.reuse, R83, R14 ;  /* 0x00000053510e7223 */ /* 0x040fe2000000000e */
[----:B------:R-:W-:Y:S01]  /*5ee0*/  SHF.L.U32 R83, R106, 0x10, RZ ;  /* 0x000000106a537819 */ /* 0x000fe200000006ff */
[C---:B------:R-:W-:Y:S01]  /*5ef0*/  FFMA R19, R81.reuse, R84, R19 ;  /* 0x0000005451137223 */ /* 0x040fe20000000013 */
[----:B------:R-:W-:Y:S01]  /*5f00*/  LOP3.LUT R84, R104, 0xffff0000, RZ, 0xc0, !PT ;  /* 0xffff000068547812 */ /* 0x000fe200078ec0ff */
[----:B------:R-:W-:Y:S01]  /*5f10*/  FFMA R16, R81, R82, R16 ;  /* 0x0000005251107223 */ /* 0x000fe20000000010 */
[----:B------:R-:W-:Y:S01]  /*5f20*/  SHF.L.U32 R82, R105, 0x10, RZ ;  /* 0x0000001069527819 */ /* 0x000fe200000006ff */
[C---:B------:R-:W-:Y:S01]  /*5f30*/  FMUL R17, R78.reuse, R21 ;  /* 0x000000154e117220 */ /* 0x040fe20000400000 */
[----:B------:R-:W-:Y:S01]  /*5f40*/  F2FP.BF16.F32.PACK_AB R119, R19, R14 ;  /* 0x0000000e1377723e */ /* 0x000fe200000010ff */
[C---:B------:R-:W-:Y:S01]  /*5f50*/  FMUL R18, R78.reuse, R22 ;  /* 0x000000164e127220 */ /* 0x040fe20000400000 */
[----:B------:R-:W-:Y:S01]  /*5f60*/  FMUL R23, R78, R23 ;  /* 0x000000174e177220 */ /* 0x000fe20000400000 */
[C---:B------:R-:W-:Y:S01]  /*5f70*/  FFMA R17, R81.reuse, R84, R17 ;  /* 0x0000005451117223 */ /* 0x040fe20000000011 */
[----:B------:R-:W-:Y:S01]  /*5f80*/  LOP3.LUT R84, R106, 0xffff0000, RZ, 0xc0, !PT ;  /* 0xffff00006a547812 */ /* 0x000fe200078ec0ff */
[----:B------:R-:W-:Y:S01]  /*5f90*/  FFMA R18, R81, R82, R18 ;  /* 0x0000005251127223 */ /* 0x000fe20000000012 */
[----:B------:R-:W-:Y:S01]  /*5fa0*/  LOP3.LUT R82, R105, 0xffff0000, RZ, 0xc0, !PT ;  /* 0xffff000069527812 */ /* 0x000fe200078ec0ff */
[C---:B------:R-:W-:Y:S01]  /*5fb0*/  FMUL R20, R78.reuse, R24 ;  /* 0x000000184e147220 */ /* 0x040fe20000400000 */
[----:B------:R-:W-:Y:S01]  /*5fc0*/  F2FP.BF16.F32.PACK_AB R124, R17, R16 ;  /* 0x00000010117c723e */ /* 0x000fe200000010ff */
[C---:B------:R-:W-:Y:S01]  /*5fd0*/  FMUL R21, R78.reuse, R25 ;  /* 0x000000194e157220 */ /* 0x040fe20000400000 */
[----:B------:R-:W-:Y:S01]  /*5fe0*/  FMUL R22, R78, R26 ;  /* 0x0000001a4e167220 */ /* 0x000fe20000400000 */
[C---:B------:R-:W-:Y:S01]  /*5ff0*/  FFMA R23, R81.reuse, R82, R23 ;  /* 0x0000005251177223 */ /* 0x040fe20000000017 */
[----:B------:R-:W-:Y:S01]  /*6000*/  SHF.L.U32 R82, R112, 0x10, RZ ;  /* 0x0000001070527819 */ /* 0x000fe200000006ff */
[C---:B------:R-:W-:Y:S01]  /*6010*/  FMUL R27, R78.reuse, R27 ;  /* 0x0000001b4e1b7220 */ /* 0x040fe20000400000 */
[----:B------:R-:W-:Y:S01]  /*6020*/  FFMA R20, R81, R83, R20 ;  /* 0x0000005351147223 */ /* 0x000fe20000000014 */
[----:B------:R-:W-:Y:S01]  /*6030*/  SHF.L.U32 R83, R113, 0x10, RZ ;  /* 0x0000001071537819 */ /* 0x000fe200000006ff */
[----:B------:R-:W-:Y:S01]  /*6040*/  FMUL R24, R78, R28 ;  /* 0x0000001c4e187220 */ /* 0x000fe20000400000 */
[----:B------:R-:W-:Y:S01]  /*6050*/  F2FP.BF16.F32.PACK_AB R125, R23, R18 ;  /* 0x00000012177d723e */ /* 0x000fe200000010ff */
[C---:B------:R-:W-:Y:S01]  /*6060*/  FFMA R21, R81.reuse, R84, R21 ;  /* 0x0000005451157223 */ /* 0x040fe20000000015 */
[----:B------:R-:W-:Y:S01]  /*6070*/  LOP3.LUT R84, R112, 0xffff0000, RZ, 0xc0, !PT ;  /* 0xffff000070547812 */ /* 0x000fe200078ec0ff */
[----:B------:R-:W-:Y:S01]  /*6080*/  FFMA R22, R81, R85, R22 ;  /* 0x0000005551167223 */ /* 0x000fe20000000016 */
[----:B------:R-:W-:Y:S01]  /*6090*/  SHF.L.U32 R85, R115, 0x10, RZ ;  /* 0x0000001073557819 */ /* 0x000fe200000006ff */
[----:B------:R-:W-:Y:S01]  /*60a0*/  FFMA R27, R81, R86, R27 ;  /* 0x00000056511b7223 */ /* 0x000fe2000000001b */
[----:B------:R-:W-:Y:S01]  /*60b0*/  F2FP.BF16.F32.PACK_AB R126, R21, R20 ;  /* 0x00000014157e723e */ /* 0x000fe200000010ff */
[----:B------:R-:W-:Y:S01]  /*60c0*/  FFMA R24, R81, R82, R24 ;  /* 0x0000005251187223 */ /* 0x000fe20000000018 */
[----:B------:R-:W-:Y:S01]  /*60d0*/  LOP3.LUT R82, R113, 0xffff0000, RZ, 0xc0, !PT ;  /* 0xffff000071527812 */ /* 0x000fe200078ec0ff */
[C---:B------:R-:W-:Y:S01]  /*60e0*/  FMUL R25, R78.reuse, R29 ;  /* 0x0000001d4e197220 */ /* 0x040fe20000400000 */
[----:B------:R-:W-:Y:S01]  /*60f0*/  F2FP.BF16.F32.PACK_AB R127, R27, R22 ;  /* 0x000000161b7f723e */ /* 0x000fe200000010ff */
[C---:B------:R-:W-:Y:S01]  /*6100*/  FMUL R26, R78.reuse, R30 ;  /* 0x0000001e4e1a7220 */ /* 0x040fe20000400000 */
[----:B------:R-:W-:Y:S01]  /*6110*/  LOP3.LUT R86, R147, 0xffff0000, RZ, 0xc0, !PT ;  /* 0xffff000093567812 */ /* 0x000fe200078ec0ff */
[----:B------:R-:W-:Y:S01]  /*6120*/  FMUL R31, R78, R31 ;  /* 0x0000001f4e1f7220 */ /* 0x000fe20000400000 */
[----:B------:R-:W-:Y:S01]  /*6130*/  FFMA R25, R81, R84, R25 ;  /* 0x0000005451197223 */ /* 0x000fe20000000019 */
[----:B------:R-:W-:Y:S01]  /*6140*/  LOP3.LUT R84, R115, 0xffff0000, RZ, 0xc0, !PT ;  /* 0xffff000073547812 */ /* 0x000fe200078ec0ff */
[C---:B------:R-:W-:Y:S01]  /*6150*/  FFMA R26, R81.reuse, R83, R26 ;  /* 0x00000053511a7223 */ /* 0x040fe2000000001a */
[C---:B------:R-:W-:Y:S01]  /*6160*/  SHF.L.U32 R83, R114.reuse, 0x10, RZ ;  /* 0x0000001072537819 */ /* 0x040fe200000006ff */
[C---:B------:R-:W-:Y:S01]  /*6170*/  FFMA R31, R81.reuse, R82, R31 ;  /* 0x00000052511f7223 */ /* 0x040fe2000000001f */
[----:B------:R-:W-:Y:S01]  /*6180*/  LOP3.LUT R82, R114, 0xffff0000, RZ, 0xc0, !PT ;  /* 0xffff000072527812 */ /* 0x000fe200078ec0ff */
[C---:B------:R-:W-:Y:S01]  /*6190*/  FMUL R28, R78.reuse, R32 ;  /* 0x000000204e1c7220 */ /* 0x040fe20000400000 */
[C---:B------:R-:W-:Y:S01]  /*61a0*/  FMUL R29, R78.reuse, R33 ;  /* 0x000000214e1d7220 */ /* 0x040fe20000400000 */
[C---:B------:R-:W-:Y:S01]  /*61b0*/  FMUL R30, R78.reuse, R34 ;  /* 0x000000224e1e7220 */ /* 0x040fe20000400000 */
[----:B------:R-:W-:Y:S01]  /*61c0*/  FMUL R35, R78, R35 ;  /* 0x000000234e237220 */ /* 0x000fe20000400000 */
[----:B------:R-:W-:Y:S01]  /*61d0*/  FFMA R28, R81, R83, R28 ;  /* 0x00000053511c7223 */ /* 0x000fe2000000001c */
[----:B------:R-:W-:Y:S01]  /*61e0*/  SHF.L.U32 R83, R121, 0x10, RZ ;  /* 0x0000001079537819 */ /* 0x000fe200000006ff */
[C---:B------:R-:W-:Y:S01]  /*61f0*/  FFMA R29, R81.reuse, R82, R29 ;  /* 0x00000052511d7223 */ /* 0x040fe2000000001d */
[C---:B------:R-:W-:Y:S01]  /*6200*/  SHF.L.U32 R82, R120.reuse, 0x10, RZ ;  /* 0x0000001078527819 */ /* 0x040fe200000006ff */
[----:B------:R-:W-:Y:S01]  /*6210*/  FFMA R30, R81, R85, R30 ;  /* 0x00000055511e7223 */ /* 0x000fe2000000001e */
[----:B------:R-:W-:Y:S01]  /*6220*/  SHF.L.U32 R85, R123, 0x10, RZ ;  /* 0x000000107b557819 */ /* 0x000fe200000006ff */
[C---:B------:R-:W-:Y:S01]  /*6230*/  FFMA R35, R81.reuse, R84, R35 ;  /* 0x0000005451237223 */ /* 0x040fe20000000023 */
[----:B------:R-:W-:Y:S01]  /*6240*/  LOP3.LUT R84, R120, 0xffff0000, RZ, 0xc0, !PT ;  /* 0xffff000078547812 */ /* 0x000fe200078ec0ff */
[C---:B------:R-:W-:Y:S01]  /*6250*/  FMUL R32, R78.reuse, R36 ;  /* 0x000000244e207220 */ /* 0x040fe20000400000 */
[C---:B------:R-:W-:Y:S01]  /*6260*/  FMUL R33, R78.reuse, R37 ;  /* 0x000000254e217220 */ /* 0x040fe20000400000 */
[----:B------:R-:W-:Y:S01]  /*6270*/  FMUL R34, R78, R38 ;  /* 0x000000264e227220 */ /* 0x000fe20000400000 */
[----:B------:R1:W-:Y:S01]  /*6280*/  STS.128 [R182+UR48+0x400], R92 ;  /* 0x0004005cb6007988 */ /* 0x0003e20008000c30 */
[----:B------:R-:W-:Y:S01]  /*6290*/  FFMA R32, R81, R82, R32 ;  /* 0x0000005251207223 */ /* 0x000fe20000000020 */
[----:B------:R-:W-:Y:S01]  /*62a0*/  LOP3.LUT R82, R121, 0xffff0000, RZ, 0xc0, !PT ;  /* 0xffff000079527812 */ /* 0x000fe200078ec0ff */
[C---:B------:R-:W-:Y:S01]  /*62b0*/  FFMA R33, R81.reuse, R84, R33 ;  /* 0x0000005451217223 */ /* 0x040fe20000000021 */
[----:B------:R-:W-:Y:S01]  /*62c0*/  LOP3.LUT R84, R122, 0xffff0000, RZ, 0xc0, !PT ;  /* 0xffff00007a547812 */ /* 0x000fe200078ec0ff */
[----:B------:R-:W-:Y:S01]  /*62d0*/  FMUL R39, R78, R39 ;  /* 0x000000274e277220 */ /* 0x000fe20000400000 */
[C---:B------:R-:W-:Y:S01]  /*62e0*/  FFMA R34, R81.reuse, R83, R34 ;  /* 0x0000005351227223 */ /* 0x040fe20000000022 */
[----:B------:R-:W-:Y:S01]  /*62f0*/  SHF.L.U32 R83, R122, 0x10, RZ ;  /* 0x000000107a537819 */ /* 0x000fe200000006ff */
[C---:B------:R-:W-:Y:S01]  /*6300*/  FMUL R36, R78.reuse, R40 ;  /* 0x000000284e247220 */ /* 0x040fe20000400000 */
[----:B------:R-:W-:Y:S01]  /*6310*/  FFMA R39, R81, R82, R39 ;  /* 0x0000005251277223 */ /* 0x000fe20000000027 */
[----:B------:R-:W-:Y:S01]  /*6320*/  LOP3.LUT R82, R123, 0xffff0000, RZ, 0xc0, !PT ;  /* 0xffff00007b527812 */ /* 0x000fe200078ec0ff */
[C---:B------:R-:W-:Y:S01]  /*6330*/  FMUL R37, R78.reuse, R41 ;  /* 0x000000294e257220 */ /* 0x040fe20000400000 */
[C---:B------:R-:W-:Y:S01]  /*6340*/  FMUL R38, R78.reuse, R42 ;  /* 0x0000002a4e267220 */ /* 0x040fe20000400000 */
[----:B------:R-:W-:Y:S01]  /*6350*/  FMUL R43, R78, R43 ;  /* 0x0000002b4e2b7220 */ /* 0x000fe20000400000 */
[C---:B------:R-:W-:Y:S01]  /*6360*/  FFMA R36, R81.reuse, R83, R36 ;  /* 0x0000005351247223 */ /* 0x040fe20000000024 */
[C---:B------:R-:W-:Y:S01]  /*6370*/  SHF.L.U32 R83, R128.reuse, 0x10, RZ ;  /* 0x0000001080537819 */ /* 0x040fe200000006ff */
[----:B------:R2:W-:Y:S01]  /*6380*/  STS.128 [R181+0x400], R116 ;  /* 0x00040074b5007388 */ /* 0x0005e20000000c00 */
[----:B------:R-:W-:Y:S01]  /*6390*/  FFMA R37, R81, R84, R37 ;  /* 0x0000005451257223 */ /* 0x000fe20000000025 */
[----:B------:R-:W-:Y:S01]  /*63a0*/  LOP3.LUT R84, R129, 0xffff0000, RZ, 0xc0, !PT ;  /* 0xffff000081547812 */ /* 0x000fe200078ec0ff */
[----:B------:R-:W-:Y:S01]  /*63b0*/  FFMA R38, R81, R85, R38 ;  /* 0x0000005551267223 */ /* 0x000fe20000000026 */
[----:B------:R-:W-:Y:S01]  /*63c0*/  SHF.L.U32 R85, R129, 0x10, RZ ;  /* 0x0000001081557819 */ /* 0x000fe200000006ff */
        /* <DEDUP_REMOVED lines=8> */
[----:B------:R4:W-:Y:S01]  /*6450*/  STS.128 [R180+0x400], R124 ;  /* 0x0004007cb4007388 */ /* 0x0009e20000000c00 */
[C---:B------:R-:W-:Y:S01]  /*6460*/  FFMA R41, R81.reuse, R82, R41 ;  /* 0x0000005251297223 */ /* 0x040fe20000000029 */
[C---:B------:R-:W-:Y:S01]  /*6470*/  SHF.L.U32 R82, R130.reuse, 0x10, RZ ;  /* 0x0000001082527819 */ /* 0x040fe200000006ff */
[----:B------:R-:W-:Y:S01]  /*6480*/  FFMA R42, R81, R85, R42 ;  /* 0x00000055512a7223 */ /* 0x000fe2000000002a */
[----:B------:R-:W-:Y:S01]  /*6490*/  SHF.L.U32 R85, R137, 0x10, RZ ;  /* 0x0000001089557819 */ /* 0x000fe200000006ff */
[----:B------:R-:W-:Y:S01]  /*64a0*/  FFMA R47, R81, R84, R47 ;  /* 0x00000054512f7223 */ /* 0x000fe2000000002f */
[----:B------:R-:W-:Y:S01]  /*64b0*/  LOP3.LUT R84, R130, 0xffff0000, RZ, 0xc0, !PT ;  /* 0xffff000082547812 */ /* 0x000fe200078ec0ff */
[C---:B------:R-:W-:Y:S01]  /*64c0*/  FMUL R44, R78.reuse, R48 ;  /* 0x000000304e2c7220 */ /* 0x040fe20000400000 */
[----:B-1----:R-:W-:Y:S01]  /*64d0*/  F2FP.BF16.F32.PACK_AB R92, R25, R24 ;  /* 0x00000018195c723e */ /* 0x002fe200000010ff */
[C---:B------:R-:W-:Y:S01]  /*64e0*/  FMUL R45, R78.reuse, R49 ;  /* 0x000000314e2d7220 */ /* 0x040fe20000400000 */
[----:B------:R-:W-:Y:S01]  /*64f0*/  F2FP.BF16.F32.PACK_AB R93, R31, R26 ;  /* 0x0000001a1f5d723e */ /* 0x000fe200000010ff */
[----:B------:R-:W-:Y:S01]  /*6500*/  FMUL R46, R78, R50 ;  /* 0x000000324e2e7220 */ /* 0x000fe20000400000 */
[----:B------:R-:W-:Y:S01]  /*6510*/  F2FP.BF16.F32.PACK_AB R94, R29, R28 ;  /* 0x0000001c1d5e723e */ /* 0x000fe200000010ff */
[----:B------:R-:W-:Y:S01]  /*6520*/  FFMA R44, R81, R82, R44 ;  /* 0x00000052512c7223 */ /* 0x000fe2000000002c */
[----:B------:R-:W-:Y:S01]  /*6530*/  LOP3.LUT R82, R131, 0xffff0000, RZ, 0xc0, !PT ;  /* 0xffff000083527812 */ /* 0x000fe200078ec0ff */
[----:B------:R-:W-:Y:S01]  /*6540*/  FFMA R45, R81, R84, R45 ;  /* 0x00000054512d7223 */ /* 0x000fe2000000002d */
[----:B------:R-:W-:Y:S01]  /*6550*/  LOP3.LUT R84, R136, 0xffff0000, RZ, 0xc0, !PT ;  /* 0xffff000088547812 */ /* 0x000fe200078ec0ff */
[----:B------:R-:W-:Y:S01]  /*6560*/  FMUL R51, R78, R51 ;  /* 0x000000334e337220 */ /* 0x000fe20000400000 */
[----:B------:R-:W-:Y:S01]  /*6570*/  F2FP.BF16.F32.PACK_AB R95, R35, R30 ;  /* 0x0000001e235f723e */ /* 0x000fe200000010ff */
[----:B------:R-:W-:Y:S01]  /*6580*/  FFMA R46, R81, R83, R46 ;  /* 0x00000053512e7223 */ /* 0x000fe2000000002e */
[----:B------:R-:W-:Y:S01]  /*6590*/  SHF.L.U32 R83, R136, 0x10, RZ ;  /* 0x0000001088537819 */ /* 0x000fe200000006ff */
[C---:B------:R-:W-:Y:S01]  /*65a0*/  FMUL R48, R78.reuse, R52 ;  /* 0x000000344e307220 */ /* 0x040fe20000400000 */
[----:B--2---:R-:W-:Y:S01]  /*65b0*/  F2FP.BF16.F32.PACK_AB R116, R33, R32 ;  /* 0x000000202174723e */ /* 0x004fe200000010ff */
[----:B------:R-:W-:Y:S01]  /*65c0*/  FFMA R51, R81, R82, R51 ;  /* 0x0000005251337223 */ /* 0x000fe20000000033 */
[----:B------:R-:W-:Y:S01]  /*65d0*/  LOP3.LUT R82, R137, 0xffff0000, RZ, 0xc0, !PT ;  /* 0xffff000089527812 */ /* 0x000fe200078ec0ff */
[----:B------:R1:W-:Y:S01]  /*65e0*/  STS.128 [R178+0x400], R92 ;  /* 0x0004005cb2007388 */ /* 0x0003e20000000c00 */
[----:B------:R-:W-:Y:S01]  /*65f0*/  F2FP.BF16.F32.PACK_AB R117, R39, R34 ;  /* 0x000000222775723e */ /* 0x000fe200000010ff */
[C---:B------:R-:W-:Y:S01]  /*6600*/  FMUL R49, R78.reuse, R53 ;  /* 0x000000354e317220 */ /* 0x040fe20000400000 */
[----:B------:R-:W-:Y:S01]  /*6610*/  F2FP.BF16.F32.PACK_AB R118, R37, R36 ;  /* 0x000000242576723e */ /* 0x000fe200000010ff */
[C---:B------:R-:W-:Y:S01]  /*6620*/  FMUL R50, R78.reuse, R54 ;  /* 0x000000364e327220 */ /* 0x040fe20000400000 */
[----:B------:R-:W-:Y:S01]  /*6630*/  F2FP.BF16.F32.PACK_AB R119, R43, R38 ;  /* 0x000000262b77723e */ /* 0x000fe200000010ff */
[----:B------:R-:W-:Y:S01]  /*6640*/  FMUL R55, R78, R55 ;  /* 0x000000374e377220 */ /* 0x000fe20000400000 */
[----:B----4-:R-:W-:Y:S01]  /*6650*/  F2FP.BF16.F32.PACK_AB R124, R41, R40 ;  /* 0x00000028297c723e */ /* 0x010fe200000010ff */
[C---:B------:R-:W-:Y:S01]  /*6660*/  FFMA R48, R81.reuse, R83, R48 ;  /* 0x0000005351307223 */ /* 0x040fe20000000030 */
[C---:B------:R-:W-:Y:S01]  /*6670*/  FFMA R49, R81.reuse, R84, R49 ;  /* 0x0000005451317223 */ /* 0x040fe20000000031 */
[----:B------:R1:W-:Y:S01]  /*6680*/  STS.128 [R177+0x400], R116 ;  /* 0x00040074b1007388 */ /* 0x0003e20000000c00 */
[C---:B------:R-:W-:Y:S01]  /*6690*/  SHF.L.U32 R83, R138.reuse, 0x10, RZ ;  /* 0x000000108a537819 */ /* 0x040fe200000006ff */
[----:B------:R-:W-:Y:S01]  /*66a0*/  FFMA R50, R81, R85, R50 ;  /* 0x0000005551327223 */ /* 0x000fe20000000032 */
[----:B------:R-:W-:Y:S01]  /*66b0*/  SHF.L.U32 R85, R139, 0x10, RZ ;  /* 0x000000108b557819 */ /* 0x000fe200000006ff */
[----:B------:R-:W-:Y:S01]  /*66c0*/  FFMA R55, R81, R82, R55 ;  /* 0x0000005251377223 */ /* 0x000fe20000000037 */
[----:B------:R-:W-:Y:S01]  /*66d0*/  LOP3.LUT R82, R138, 0xffff0000, RZ, 0xc0, !PT ;  /* 0xffff00008a527812 */ /* 0x000fe200078ec0ff */
[C---:B------:R-:W-:Y:S01]  /*66e0*/  FMUL R52, R78.reuse, R56 ;  /* 0x000000384e347220 */ /* 0x040fe20000400000 */
[----:B------:R-:W-:Y:S01]  /*66f0*/  LOP3.LUT R84, R139, 0xffff0000, RZ, 0xc0, !PT ;  /* 0xffff00008b547812 */ /* 0x000fe200078ec0ff */
[C---:B------:R-:W-:Y:S01]  /*6700*/  FMUL R53, R78.reuse, R57 ;  /* 0x000000394e357220 */ /* 0x040fe20000400000 */
[C---:B------:R-:W-:Y:S01]  /*6710*/  FMUL R54, R78.reuse, R58 ;  /* 0x0000003a4e367220 */ /* 0x040fe20000400000 */
[----:B------:R-:W-:Y:S01]  /*6720*/  FMUL R59, R78, R59 ;  /* 0x0000003b4e3b7220 */ /* 0x000fe20000400000 */
[C---:B------:R-:W-:Y:S01]  /*6730*/  FFMA R52, R81.reuse, R83, R52 ;  /* 0x0000005351347223 */ /* 0x040fe20000000034 */
[C---:B------:R-:W-:Y:S01]  /*6740*/  FFMA R53, R81.reuse, R82, R53 ;  /* 0x0000005251357223 */ /* 0x040fe20000000035 */
[C---:B------:R-:W-:Y:S01]  /*6750*/  FFMA R54, R81.reuse, R85, R54 ;  /* 0x0000005551367223 */ /* 0x040fe20000000036 */
[----:B------:R-:W-:Y:S01]  /*6760*/  FFMA R59, R81, R84, R59 ;  /* 0x00000054513b7223 */ /* 0x000fe2000000003b */
[----:B------:R-:W-:Y:S01]  /*6770*/  SHF.L.U32 R82, R144, 0x10, RZ ;  /* 0x0000001090527819 */ /* 0x000fe200000006ff */
[----:B------:R-:W-:Y:S01]  /*6780*/  FMUL R56, R78, R60 ;  /* 0x0000003c4e387220 */ /* 0x000fe20000400000 */
[----:B------:R-:W-:Y:S01]  /*6790*/  LOP3.LUT R84, R144, 0xffff0000, RZ, 0xc0, !PT ;  /* 0xffff000090547812 */ /* 0x000fe200078ec0ff */
[C---:B------:R-:W-:Y:S01]  /*67a0*/  FMUL R57, R78.reuse, R61 ;  /* 0x0000003d4e397220 */ /* 0x040fe20000400000 */
[----:B------:R-:W-:Y:S01]  /*67b0*/  SHF.L.U32 R83, R145, 0x10, RZ ;  /* 0x0000001091537819 */ /* 0x000fe200000006ff */
[C---:B------:R-:W-:Y:S01]  /*67c0*/  FMUL R58, R78.reuse, R62 ;  /* 0x0000003e4e3a7220 */ /* 0x040fe20000400000 */
[----:B------:R-:W-:Y:S01]  /*67d0*/  F2FP.BF16.F32.PACK_AB R125, R47, R42 ;  /* 0x0000002a2f7d723e */ /* 0x000fe200000010ff */
[----:B------:R-:W-:Y:S01]  /*67e0*/  FFMA R56, R81, R82, R56 ;  /* 0x0000005251387223 */ /* 0x000fe20000000038 */
[----:B------:R-:W-:Y:S01]  /*67f0*/  F2FP.BF16.F32.PACK_AB R126, R45, R44 ;  /* 0x0000002c2d7e723e */ /* 0x000fe200000010ff */
[----:B------:R-:W-:Y:S01]  /*6800*/  FFMA R57, R81, R84, R57 ;  /* 0x0000005451397223 */ /* 0x000fe20000000039 */
[----:B------:R-:W-:Y:S01]  /*6810*/  F2FP.BF16.F32.PACK_AB R127, R51, R46 ;  /* 0x0000002e337f723e */ /* 0x000fe200000010ff */
[----:B------:R-:W-:Y:S01]  /*6820*/  FFMA R58, R81, R83, R58 ;  /* 0x00000053513a7223 */ /* 0x000fe2000000003a */
[----:B------:R-:W-:Y:S01]  /*6830*/  LOP3.LUT R82, R145, 0xffff0000, RZ, 0xc0, !PT ;  /* 0xffff000091527812 */ /* 0x000fe200078ec0ff */
[----:B------:R-:W-:Y:S01]  /*6840*/  FMUL R63, R78, R63 ;  /* 0x0000003f4e3f7220 */ /* 0x000fe20000400000 */
[----:B------:R-:W-:Y:S01]  /*6850*/  SHF.L.U32 R83, R146, 0x10, RZ ;  /* 0x0000001092537819 */ /* 0x000fe200000006ff */
[----:B------:R1:W-:Y:S01]  /*6860*/  STS.128 [R176+0x400], R124 ;  /* 0x0004007cb0007388 */ /* 0x0003e20000000c00 */
[----:B------:R-:W-:Y:S01]  /*6870*/  FMUL R60, R78, R64 ;  /* 0x000000404e3c7220 */ /* 0x000fe20000400000 */
[----:B------:R-:W-:Y:S01]  /*6880*/  LOP3.LUT R84, R146, 0xffff0000, RZ, 0xc0, !PT ;  /* 0xffff000092547812 */ /* 0x000fe200078ec0ff */
[C---:B------:R-:W-:Y:S01]  /*6890*/  FMUL R61, R78.reuse, R65 ;  /* 0x000000414e3d7220 */ /* 0x040fe20000400000 */
[----:B------:R-:W-:Y:S01]  /*68a0*/  SHF.L.U32 R85, R147, 0x10, RZ ;  /* 0x0000001093557819 */ /* 0x000fe200000006ff */
[C---:B------:R-:W-:Y:S01]  /*68b0*/  FMUL R62, R78.reuse, R66 ;  /* 0x000000424e3e7220 */ /* 0x040fe20000400000 */
[----:B------:R-:W-:Y:S01]  /*68c0*/  FFMA R63, R81, R82, R63 ;  /* 0x00000052513f7223 */ /* 0x000fe2000000003f */
[----:B------:R-:W-:Y:S01]  /*68d0*/  FMUL R67, R78, R67 ;  /* 0x000000434e437220 */ /* 0x000fe20000400000 */
[----:B------:R-:W-:Y:S01]  /*68e0*/  F2FP.BF16.F32.PACK_AB R132, R49, R48 ;  /* 0x000000303184723e */ /* 0x000fe200000010ff */
[----:B------:R-:W-:Y:S01]  /*68f0*/  FFMA R60, R81, R83, R60 ;  /* 0x00000053513c7223 */ /* 0x000fe2000000003c */
[----:B------:R-:W-:Y:S01]  /*6900*/  F2FP.BF16.F32.PACK_AB R133, R55, R50 ;  /* 0x000000323785723e */ /* 0x000fe200000010ff */
[----:B------:R-:W-:Y:S01]  /*6910*/  FFMA R61, R81, R84, R61 ;  /* 0x00000054513d7223 */ /* 0x000fe2000000003d */
[----:B------:R-:W-:Y:S01]  /*6920*/  F2FP.BF16.F32.PACK_AB R134, R53, R52 ;  /* 0x000000343586723e */ /* 0x000fe200000010ff */
[----:B------:R-:W-:Y:S01]  /*6930*/  FFMA R62, R81, R85, R62 ;  /* 0x00000055513e7223 */ /* 0x000fe2000000003e */
[----:B------:R-:W-:Y:S01]  /*6940*/  F2FP.BF16.F32.PACK_AB R135, R59, R54 ;  /* 0x000000363b87723e */ /* 0x000fe200000010ff */
[----:B------:R-:W-:Y:S01]  /*6950*/  FFMA R67, R81, R86, R67 ;  /* 0x0000005651437223 */ /* 0x000fe20000000043 */
[----:B------:R-:W-:Y:S02]  /*6960*/  F2FP.BF16.F32.PACK_AB R140, R57, R56 ;  /* 0x00000038398c723e */ /* 0x000fe400000010ff */
[----:B------:R-:W-:Y:S01]  /*6970*/  F2FP.BF16.F32.PACK_AB R141, R63, R58 ;  /* 0x0000003a3f8d723e */ /* 0x000fe200000010ff */
[----:B------:R1:W-:Y:S01]  /*6980*/  STS.128 [R175+0x400], R132 ;  /* 0x00040084af007388 */ /* 0x0003e20000000c00 */
[----:B------:R-:W-:Y:S02]  /*6990*/  F2FP.BF16.F32.PACK_AB R142, R61, R60 ;  /* 0x0000003c3d8e723e */ /* 0x000fe400000010ff */
[----:B------:R-:W-:Y:S05]  /*69a0*/  F2FP.BF16.F32.PACK_AB R143, R67, R62 ;  /* 0x0000003e438f723e */ /* 0x000fea00000010ff */
[----:B------:R1:W-:Y:S01]  /*69b0*/  STS.128 [R174+0x400], R140 ;  /* 0x0004008cae007388 */ /* 0x0003e20000000c00 */
[----:B------:R-:W-:Y:S01]  /*69c0*/  @!PT LDS RZ, [RZ] ;  /* 0x00000000fffff984 */ /* 0x000fe20000000800 */
[----:B------:R-:W-:Y:S01]  /*69d0*/  @!PT LDS RZ, [RZ] ;  /* 0x00000000fffff984 */ /* 0x000fe20000000800 */
[----:B------:R-:W-:Y:S01]  /*69e0*/  @!PT LDS RZ, [RZ] ;  /* 0x00000000fffff984 */ /* 0x000fe20000000800 */
[----:B------:R-:W-:Y:S01]  /*69f0*/  @!PT LDS RZ, [RZ] ;  /* 0x00000000fffff984 */ /* 0x000fe20000000800 */
[----:B------:R2:W-:Y:S07]  /*6a00*/  MEMBAR.ALL.CTA ;  /* 0x0000000000007992 */ /* 0x0005ee0000008000 */
[----:B--2---:R-:W2:Y:S02]  /*6a10*/  FENCE.VIEW.ASYNC.S ;  /* 0x00000000000073c6 */ /* 0x004ea40000000000 */
[----:B--2---:R-:W-:Y:S06]  /*6a20*/  BAR.SYNC.DEFER_BLOCKING 0x1, 0x80 ;  /* 0x0042000000007b1d */ /* 0x004fec0000010000 */
[----:B------:R-:W-:Y:S05]  /*6a30*/  @P0 BRA `(.L_x_95) ;  /* 0x0000000000280947 */ /* 0x000fea0003800000 */
[----:B------:R-:W-:Y:S02]  /*6a40*/  UIADD3 UR4, UPT, UPT, UR48, 0x400, URZ ;  /* 0x0000040030047890 */ /* 0x000fe4000fffe0ff */
[----:B------:R-:W-:Y:S01]  /*6a50*/  UIADD3 UR6, UP0, UPT, UR52, 0x680, URZ ;  /* 0x0000068034067890 */ /* 0x000fe2000ff1e0ff */
[----:B------:R-:W-:Y:S03]  /*6a60*/  UMOV UR43, UR36 ;  /* 0x00000024002b7c82 */ /* 0x000fe60008000000 */
[----:B------:R-:W-:Y:S01]  /*6a70*/  MOV R163, UR4 ;  /* 0x0000000400a37c02 */ /* 0x000fe20008000f00 */
[----:B------:R-:W-:Y:S03]  /*6a80*/  UIADD3.X UR7, UPT, UPT, URZ, UR53, URZ, UP0, !UPT ;  /* 0x00000035ff077290 */ /* 0x000fe600087fe4ff */
[----:B------:R-:W-:Y:S11]  /*6a90*/  R2UR UR40, R163 ;  /* 0x00000000a32872ca */ /* 0x000ff600000e0000 */
[----:B------:R-:W-:Y:S02]  /*6aa0*/  @!UPT UIADD3 URZ, UPT, UPT, URZ, URZ, URZ ;  /* 0x000000fffffff290 */ /* 0x000fe4000fffe0ff */
[----:B------:R2:W-:Y:S01]  /*6ab0*/  UTMASTG.3D [UR40], [UR6] ;  /* 0x00000028060073b5 */ /* 0x0005e20008010000 */
[----:B------:R0:W-:Y:S01]  /*6ac0*/  UTMACMDFLUSH ;  /* 0x00000000000079b7 */ /* 0x0001e20000000000 */
[----:B--2---:R-:W-:Y:S04]  /*6ad0*/  DEPBAR.LE SB0, 0x1 ;  /* 0x000080400000791a */ /* 0x004fe80000000000 */
.L_x_95:
[----:B------:R-:W-:Y:S05]  /*6ae0*/  BSYNC.RECONVERGENT B0 ;  /* 0x0000000000007941 */ /* 0x000fea0003800200 */
.L_x_94:
[----:B------:R-:W-:Y:S01]  /*6af0*/  BAR.SYNC.DEFER_BLOCKING 0x1, 0x80 ;  /* 0x0042000000007b1d */ /* 0x000fe20000010000 */
[----:B------:R-:W-:Y:S01]  /*6b00*/  ISETP.NE.AND P1, PT, R179, RZ, PT ;  /* 0x000000ffb300720c */ /* 0x000fe20003f25270 */
[----:B------:R-:W-:Y:S01]  /*6b10*/  UISETP.NE.AND UP0, UPT, UR49, URZ, UPT ;  /* 0x000000ff3100728c */ /* 0x000fe2000bf05270 */
[----:B------:R-:W-:Y:S11]  /*6b20*/  LEA R3, R101, UR48, 0x3 ;  /* 0x0000003065037c11 */ /* 0x000ff6000f8e18ff */
[----:B------:R-:W-:Y:S01]  /*6b30*/  @P1 SHF.L.U32 R2, R167, 0x1f, RZ ;  /* 0x0000001fa7021819 */ /* 0x000fe200000006ff */
[----:B------:R-:W-:Y:S06]  /*6b40*/  BRA.U !UP0, `(.L_x_96) ;  /* 0x0000000108247547 */ /* 0x000fec000b800000 */
[----:B------:R-:W-:Y:S01]  /*6b50*/  IMAD.U32 R5, RZ, RZ, UR51 ;  /* 0x00000033ff057e24 */ /* 0x000fe2000f8e00ff */
[----:B------:R-:W-:Y:S01]  /*6b60*/  MOV R0, UR37 ;  /* 0x0000002500007c02 */ /* 0x000fe20008000f00 */
[----:B------:R-:W-:Y:S03]  /*6b70*/  UIADD3 UR51, UPT, UPT, UR51, 0x1, URZ ;  /* 0x0000000133337890 */ /* 0x000fe6000fffe0ff */
[----:B------:R-:W-:Y:S01]  /*6b80*/  @P1 LEA R5, R5, UR48, 0x3 ;  /* 0x0000003005051c11 */ /* 0x000fe2000f8e18ff */
[----:B------:R-:W-:Y:S04]  /*6b90*/  UISETP.NE.AND UP0, UPT, UR51, 0x4, UPT ;  /* 0x000000043300788c */ /* 0x000fe8000bf05270 */
[----:B------:R-:W-:Y:S01]  /*6ba0*/  @P1 VIADD R5, R5, 0x40 ;  /* 0x0000004005051836 */ /* 0x000fe20000000000 */
[----:B------:R-:W-:Y:S04]  /*6bb0*/  USEL UR51, UR51, URZ, UP0 ;  /* 0x000000ff33337287 */ /* 0x000fe80008000000 */
[----:B------:R-:W-:Y:S04]  /*6bc0*/  @P1 PRMT R0, R0, 0x654, R5 ;  /* 0x0000065400001816 */ /* 0x000fe80000000005 */
[----:B------:R2:W-:Y:S04]  /*6bd0*/  @P1 SYNCS.ARRIVE.TRANS64.RED.A1T0 RZ, [R0+URZ], RZ ;  /* 0x000000ff00ff19a7 */ /* 0x0005e800081004ff */
.L_x_96:
[----:B------:R-:W4:Y:S01]  /*6be0*/  @P1 SYNCS.PHASECHK.TRANS64.TRYWAIT P0, [R3+URZ+0x20], R2 ;  /* 0x00002002030015a7 */ /* 0x000f2200080011ff */
[----:B------:R-:W-:Y:S01]  /*6bf0*/  BSSY B1, `(.L_x_97) ;  /* 0x000001f000017945 */ /* 0x000fe20003800000 */
[----:B----4-:R-:W-:Y:S03]  /*6c00*/  @P1 SEL R103, RZ, 0x1, !P0 ;  /* 0x00000001ff671807 */ /* 0x010fe60004000000 */
[----:B------:R-:W-:Y:S05]  /*6c10*/  @!P1 BRA `(.L_x_98) ;  /* 0x0000000000709947 */ /* 0x000fea0003800000 */
[----:B------:R-:W-:Y:S01]  /*6c20*/  ISETP.NE.AND P1, PT, R109, RZ, PT ;  /* 0x000000ff6d00720c */ /* 0x000fe20003f25270 */
[----:B------:R-:W-:Y:S01]  /*6c30*/  BSSY B0, `(.L_x_99) ;  /* 0x000000b000007945 */ /* 0x000fe20003800000 */
[----:B------:R-:W-:Y:S11]  /*6c40*/  ISETP.NE.AND P0, PT, R103, RZ, PT ;  /* 0x000000ff6700720c */ /* 0x000ff60003f05270 */
[----:B------:R-:W-:Y:S05]  /*6c50*/  @P1 IMAD R4, R101, 0x4000, R182 ;  /* 0x0000400065041824 */ /* 0x000fea00078e02b6 */
[----:B------:R-:W-:Y:S04]  /*6c60*/  @P1 IADD3 R9, PT, PT, R4, UR48, RZ ;  /* 0x0000003004091c10 */ /* 0x000fe8000fffe0ff */
[----:B------:R-:W-:Y:S01]  /*6c70*/  @P1 IADD3 R7, PT, PT, R102, R9, RZ ;  /* 0x0000000966071210 */ /* 0x000fe20007ffe0ff */
[--C-:B------:R-:W-:Y:S02]  /*6c80*/  @P1 IMAD.IADD R5, R100, 0x1, R9.reuse ;  /* 0x0000000164051824 */ /* 0x100fe400078e0209 */
[----:B------:R-:W-:Y:S01]  /*6c90*/  @P1 IMAD.IADD R2, R108, 0x1, R9 ;  /* 0x000000016c021824 */ /* 0x000fe200078e0209 */
[----:B------:R-:W-:Y:S06]  /*6ca0*/  @P0 BRA `(.L_x_100) ;  /* 0x00000000000c0947 */ /* 0x000fec0003800000 */
[----:B--2---:R-:W-:Y:S04]  /*6cb0*/  SHF.L.U32 R0, R167, 0x1f, RZ ;  /* 0x0000001fa7007819 */ /* 0x004fe800000006ff */
[----:B------:R-:W2:Y:S02]  /*6cc0*/  SYNCS.PHASECHK.TRANS64.TRYWAIT P0, [R3+URZ+0x20], R0 ;  /* 0x00002000030075a7 */ /* 0x000ea400080011ff */
[----:B--2---:R-:W-:Y:S05]  /*6cd0*/  @!P0 BRA `(.L_x_101) ;  /* 0x0000004400dc8947 */ /* 0x004fea0003800000 */
.L_x_100:
[----:B------:R-:W-:Y:S05]  /*6ce0*/  BSYNC B0 ;  /* 0x0000000000007941 */ /* 0x000fea0003800000 */
.L_x_99:
[----:B------:R-:W-:Y:S01]  /*6cf0*/  ISETP.NE.AND P0, PT, R109, RZ, PT ;  /* 0x000000ff6d00720c */ /* 0x000fe20003f05270 */
[----:B------:R-:W-:Y:S11]  /*6d00*/  VIADD R101, R101, 0x1 ;  /* 0x0000000165657836 */ /* 0x000ff60000000000 */
[----:B------:R-:W-:Y:S01]  /*6d10*/  @!UPT UIADD3 URZ, UPT, UPT, URZ, URZ, URZ ;  /* 0x000000fffffff290 */ /* 0x000fe2000fffe0ff */
[----:B------:R4:W1:Y:S01]  /*6d20*/  @P0 LDS.128 R88, [R4+UR48+0x400] ;  /* 0x0004003004580984 */ /* 0x0008620008000c00 */
[--C-:B--2---:R-:W-:Y:S01]  /*6d30*/  @P0 IMAD.IADD R3, R102, 0x1, R5.reuse ;  /* 0x0000000166030824 */ /* 0x104fe200078e0205 */
[C---:B------:R-:W-:Y:S01]  /*6d40*/  @P0 IADD3 R0, PT, PT, R108.reuse, R7, RZ ;  /* 0x000000076c000210 */ /* 0x040fe20007ffe0ff */
[C---:B------:R-:W-:Y:S01]  /*6d50*/  @P0 IMAD.IADD R6, R108.reuse, 0x1, R5 ;  /* 0x000000016c060824 */ /* 0x040fe200078e0205 */
[----:B------:R4:W2:Y:S02]  /*6d60*/  @P0 LDS.128 R96, [R2+0x400] ;  /* 0x0004000002600984 */ /* 0x0008a40000000c00 */
[----:B------:R-:W-:Y:S02]  /*6d70*/  @P0 IADD3 R8, PT, PT, R108, R3, RZ ;  /* 0x000000036c080210 */ /* 0x000fe40007ffe0ff */
[----:B------:R4:W1:Y:S04]  /*6d80*/  @P0 LDS.128 R104, [R7+0x400] ;  /* 0x0004000007680984 */ /* 0x0008680000000c00 */
[----:B------:R4:W1:Y:S04]  /*6d90*/  @P0 LDS.128 R112, [R0+0x400] ;  /* 0x0004000000700984 */ /* 0x0008680000000c00 */
[----:B------:R4:W1:Y:S04]  /*6da0*/  @P0 LDS.128 R120, [R5+0x400] ;  /* 0x0004000005780984 */ /* 0x0008680000000c00 */
[----:B------:R4:W1:Y:S04]  /*6db0*/  @P0 LDS.128 R128, [R6+0x400] ;  /* 0x0004000006800984 */ /* 0x0008680000000c00 */
[----:B------:R4:W1:Y:S04]  /*6dc0*/  @P0 LDS.128 R136, [R3+0x400] ;  /* 0x0004000003880984 */ /* 0x0008680000000c00 */
[----:B------:R4:W1:Y:S02]  /*6dd0*/  @P0 LDS.128 R144, [R8+0x400] ;  /* 0x0004000008900984 */ /* 0x0008640000000c00 */
.L_x_98:
[----:B------:R-:W-:Y:S05]  /*6de0*/  BSYNC B1 ;  /* 0x0000000000017941 */ /* 0x000fea0003800000 */
.L_x_97:
[----:B----4-:R-:W-:Y:S05]  /*6df0*/  VIADD R3, R80, 0x40 ;  /* 0x0000004050037836 */ /* 0x010fea0000000000 */
[----:B------:R-:W-:Y:S04]  /*6e00*/  SHF.R.U32.HI R3, RZ, 0x15, R3 ;  /* 0x00000015ff037819 */ /* 0x000fe80000011603 */
[----:B------:R-:W-:Y:S11]  /*6e10*/  LOP3.LUT P0, RZ, R3, 0x3, R162, 0x48, !PT ;  /* 0x0000000303ff7812 */ /* 0x000ff600078048a2 */
[----:B------:R-:W-:Y:S02]  /*6e20*/  @!UPT UIADD3 URZ, UPT, UPT, URZ, URZ, URZ ;  /* 0x000000fffffff290 */ /* 0x000fe4000fffe0ff */
        /* <DEDUP_REMOVED lines=17> */
.L_x_102:
[----:B------:R-:W-:Y:S01]  /*6f40*/  ISETP.NE.AND P6, PT, R179, RZ, PT ;  /* 0x000000ffb300720c */ /* 0x000fe20003fc5270 */
[----:B------:R-:W-:Y:S05]  /*6f50*/  WARPSYNC.ALL ;  /* 0x0000000000007948 */ /* 0x000fea0003800000 */
[----:B------:R-:W-:Y:S01]  /*6f60*/  R2UR UR4, R80 ;  /* 0x00000000500472ca */ /* 0x000fe200000e0000 */
[----:B------:R-:W-:Y:S01]  /*6f70*/  BSSY.RECONVERGENT B0, `(.L_x_103) ;  /* 0x0000103000007945 */ /* 0x000fe20003800200 */
[----:B--2---:R-:W-:Y:S02]  /*6f80*/  MOV R0, UR51 ;  /* 0x0000003300007c02 */ /* 0x004fe40008000f00 */
[----:B------:R-:W-:Y:S02]  /*6f90*/  MOV R85, UR37 ;  /* 0x0000002500557c02 */ /* 0x000fe40008000f00 */
[----:B-1----:R-:W-:Y:S02]  /*6fa0*/  SHF.L.U32 R82, R88, 0x10, RZ ;  /* 0x0000001058527819 */ /* 0x002fe400000006ff */
[----:B------:R-:W-:Y:S02]  /*6fb0*/  @P6 LEA R0, R0, UR48, 0x3 ;  /* 0x0000003000006c11 */ /* 0x000fe4000f8e18ff */
[----:B------:R-:W-:Y:S02]  /*6fc0*/  LOP3.LUT R83, R88, 0xffff0000, RZ, 0xc0, !PT ;  /* 0xffff000058537812 */ /* 0x000fe400078ec0ff */
[----:B------:R-:W-:Y:S01]  /*6fd0*/  @P6 IADD3 R0, PT, PT, R0, 0x40, RZ ;  /* 0x0000004000006810 */ /* 0x000fe20007ffe0ff */
[----:B------:R-:W1:Y:S01]  /*6fe0*/  LDTM.x64 R4, tmem[UR4+0x40] ;  /* 0x00004004000479ee */ /* 0x000e620008340000 */
[----:B------:R-:W-:Y:S02]  /*6ff0*/  SHF.L.U32 R84, R89, 0x10, RZ ;  /* 0x0000001059547819 */ /* 0x000fe400000006ff */
[----:B------:R-:W-:Y:S02]  /*7000*/  @P6 PRMT R85, R85, 0x654, R0 ;  /* 0x0000065455556816 */ /* 0x000fe40000000000 */
[----:B------:R-:W-:Y:S02]  /*7010*/  LOP3.LUT R86, R89, 0xffff0000, RZ, 0xc0, !PT ;  /* 0xffff000059567812 */ /* 0x000fe400078ec0ff */
[----:B------:R-:W-:Y:S01]  /*7020*/  ISETP.NE.AND P0, PT, R170, RZ, PT ;  /* 0x000000ffaa00720c */ /* 0x000fe20003f05270 */
[C---:B-1----:R-:W-:Y:S01]  /*7030*/  FMUL R0, R78.reuse, R4 ;  /* 0x000000044e007220 */ /* 0x042fe20000400000 */
[C---:B------:R-:W-:Y:S01]  /*7040*/  FMUL R2, R78.reuse, R5 ;  /* 0x000000054e027220 */ /* 0x040fe20000400000 */
[C---:B------:R-:W-:Y:S01]  /*7050*/  FMUL R3, R78.reuse, R6 ;  /* 0x000000064e037220 */ /* 0x040fe20000400000 */
[----:B------:R-:W-:Y:S01]  /*7060*/  FMUL R7, R78, R7 ;  /* 0x000000074e077220 */ /* 0x000fe20000400000 */
[C---:B------:R-:W-:Y:S01]  /*7070*/  FFMA R0, R81.reuse, R82, R0 ;  /* 0x0000005251007223 */ /* 0x040fe20000000000 */
[C---:B------:R-:W-:Y:S01]  /*7080*/  LOP3.LUT R82, R90.reuse, 0xffff0000, RZ, 0xc0, !PT ;  /* 0xffff00005a527812 */ /* 0x040fe200078ec0ff */
[C---:B------:R-:W-:Y:S01]  /*7090*/  FFMA R2, R81.reuse, R83, R2 ;  /* 0x0000005351027223 */ /* 0x040fe20000000002 */
[----:B------:R-:W-:Y:S01]  /*70a0*/  SHF.L.U32 R83, R90, 0x10, RZ ;  /* 0x000000105a537819 */ /* 0x000fe200000006ff */
[C---:B------:R-:W-:Y:S01]  /*70b0*/  FFMA R3, R81.reuse, R84, R3 ;  /* 0x0000005451037223 */ /* 0x040fe20000000003 */
[----:B------:R-:W-:Y:S01]  /*70c0*/  FMUL R4, R78, R8 ;  /* 0x000000084e047220 */ /* 0x000fe20000400000 */
[----:B------:R-:W-:Y:S01]  /*70d0*/  FFMA R7, R81, R86, R7 ;  /* 0x0000005651077223 */ /* 0x000fe20000000007 */
[----:B------:R-:W-:Y:S01]  /*70e0*/  F2FP.BF16.F32.PACK_AB R92, R2, R0 ;  /* 0x00000000025c723e */ /* 0x000fe200000010ff */
[C---:B------:R-:W-:Y:S01]  /*70f0*/  FMUL R5, R78.reuse, R9 ;  /* 0x000000094e057220 */ /* 0x040fe20000400000 */
[----:B------:R-:W-:Y:S01]  /*7100*/  LOP3.LUT R0, R91, 0xffff0000, RZ, 0xc0, !PT ;  /* 0xffff00005b007812 */ /* 0x000fe200078ec0ff */
[----:B------:R-:W-:Y:S01]  /*7110*/  FFMA R4, R81, R83, R4 ;  /* 0x0000005351047223 */ /* 0x000fe20000000004 */
[----:B------:R-:W-:Y:S01]  /*7120*/  SHF.L.U32 R83, R91, 0x10, RZ ;  /* 0x000000105b537819 */ /* 0x000fe200000006ff */
[----:B------:R-:W-:Y:S01]  /*7130*/  FFMA R5, R81, R82, R5 ;  /* 0x0000005251057223 */ /* 0x000fe20000000005 */
[----:B------:R-:W-:Y:S01]  /*7140*/  F2FP.BF16.F32.PACK_AB R93, R7, R3 ;  /* 0x00000003075d723e */ /* 0x000fe200000010ff */
[----:B------:R-:W-:Y:S01]  /*7150*/  FMUL R6, R78, R10 ;  /* 0x0000000a4e067220 */ /* 0x000fe20000400000 */
[----:B------:R-:W-:Y:S01]  /*7160*/  SHF.L.U32 R3, R96, 0x10, RZ ;  /* 0x0000001060037819 */ /* 0x000fe200000006ff */
[----:B------:R-:W-:Y:S01]  /*7170*/  FMUL R11, R78, R11 ;  /* 0x0000000b4e0b7220 */ /* 0x000fe20000400000 */
[----:B------:R-:W-:Y:S01]  /*7180*/  LOP3.LUT R2, R96, 0xffff0000, RZ, 0xc0, !PT ;  /* 0xffff000060027812 */ /* 0x000fe200078ec0ff */
[C---:B------:R-:W-:Y:S01]  /*7190*/  FMUL R8, R78.reuse, R12 ;  /* 0x0000000c4e087220 */ /* 0x040fe20000400000 */
[----:B------:R-:W-:Y:S01]  /*71a0*/  LOP3.LUT R82, R107, 0xffff0000, RZ, 0xc0, !PT ;  /* 0xffff00006b527812 */ /* 0x000fe200078ec0ff */
[----:B------:R-:W-:Y:S01]  /*71b0*/  FMUL R9, R78, R13 ;  /* 0x0000000d4e097220 */ /* 0x000fe20000400000 */
[----:B------:R-:W-:Y:S01]  /*71c0*/  F2FP.BF16.F32.PACK_AB R94, R5, R4 ;  /* 0x00000004055e723e */ /* 0x000fe200000010ff */
[C---:B------:R-:W-:Y:S01]  /*71d0*/  FFMA R6, R81.reuse, R83, R6 ;  /* 0x0000005351067223 */ /* 0x040fe20000000006 */
[----:B------:R-:W-:Y:S01]  /*71e0*/  SHF.L.U32 R83, R104, 0x10, RZ ;  /* 0x0000001068537819 */ /* 0x000fe200000006ff */
[----:B------:R-:W-:Y:S01]  /*71f0*/  FFMA R11, R81, R0, R11 ;  /* 0x00000000510b7223 */ /* 0x000fe2000000000b */
[----:B------:R-:W-:Y:S01]  /*7200*/  SHF.L.U32 R0, R97, 0x10, RZ ;  /* 0x0000001061007819 */ /* 0x000fe200000006ff */
[C---:B------:R-:W-:Y:S01]  /*7210*/  FFMA R8, R81.reuse, R3, R8 ;  /* 0x0000000351087223 */ /* 0x040fe20000000008 */
[----:B------:R-:W-:Y:S01]  /*7220*/  SHF.L.U32 R3, R98, 0x10, RZ ;  /* 0x0000001062037819 */ /* 0x000fe200000006ff */
[----:B------:R-:W-:Y:S01]  /*7230*/  FFMA R9, R81, R2, R9 ;  /* 0x0000000251097223 */ /* 0x000fe20000000009 */
[----:B------:R-:W-:Y:S01]  /*7240*/  LOP3.LUT R2, R97, 0xffff0000, RZ, 0xc0, !PT ;  /* 0xffff000061027812 */ /* 0x000fe200078ec0ff */
[C---:B------:R-:W-:Y:S01]  /*7250*/  FMUL R10, R78.reuse, R14 ;  /* 0x0000000e4e0a7220 */ /* 0x040fe20000400000 */
[----:B------:R-:W-:Y:S01]  /*7260*/  F2FP.BF16.F32.PACK_AB R95, R11, R6 ;  /* 0x000000060b5f723e */ /* 0x000fe200000010ff */
[C---:B------:R-:W-:Y:S01]  /*7270*/  FMUL R15, R78.reuse, R15 ;  /* 0x0000000f4e0f7220 */ /* 0x040fe20000400000 */
[----:B------:R-:W-:Y:S01]  /*7280*/  F2FP.BF16.F32.PACK_AB R116, R9, R8 ;  /* 0x000000080974723e */ /* 0x000fe200000010ff */
[----:B------:R-:W-:Y:S01]  /*7290*/  FMUL R12, R78, R16 ;  /* 0x000000104e0c7220 */ /* 0x000fe20000400000 */
[C---:B------:R-:W-:Y:S01]  /*72a0*/  FFMA R10, R81.reuse, R0, R10 ;  /* 0x00000000510a7223 */ /* 0x040fe2000000000a */
[----:B------:R-:W-:Y:S01]  /*72b0*/  LOP3.LUT R0, R98, 0xffff0000, RZ, 0xc0, !PT ;  /* 0xffff000062007812 */ /* 0x000fe200078ec0ff */
[----:B------:R-:W-:Y:S01]  /*72c0*/  FFMA R15, R81, R2, R15 ;  /* 0x00000002510f7223 */ /* 0x000fe2000000000f */
        /* <DEDUP_REMOVED lines=9> */
[----:B------:R-:W-:Y:S01]  /*7360*/  FMUL R16, R78, R20 ;  /* 0x000000144e107220 */ /* 0x000fe20000400000 */
[----:B------:R-:W-:Y:S01]  /*7370*/  FFMA R14, R81, R3, R14 ;  /* 0x00000003510e7223 */ /* 0x000fe2000000000e */
[----:B------:R-:W-:Y:S01]  /*7380*/  SHF.L.U32 R3, R106, 0x10, RZ ;  /* 0x000000106a037819 */ /* 0x000fe200000006ff */
[C---:B------:R-:W-:Y:S01]  /*7390*/  FMUL R17, R78.reuse, R21 ;  /* 0x000000154e117220 */ /* 0x040fe20000400000 */
[----:B------:R-:W-:Y:S01]  /*73a0*/  F2FP.BF16.F32.PACK_AB R118, R13, R12 ;  /* 0x0000000c0d76723e */ /* 0x000fe200000010ff */
[----:B------:R-:W-:Y:S01]  /*73b0*/  FFMA R19, R81, R2, R19 ;  /* 0x0000000251137223 */ /* 0x000fe20000000013 */
[----:B------:R-:W-:Y:S01]  /*73c0*/  SHF.L.U32 R2, R105, 0x10, RZ ;  /* 0x0000001069027819 */ /* 0x000fe200000006ff */
        /* <DEDUP_REMOVED lines=12> */
[C---:B------:R-:W-:Y:S01]  /*7490*/  FFMA R23, R81.reuse, R0, R23 ;  /* 0x0000000051177223 */ /* 0x040fe20000000017 */
[----:B------:R-:W-:Y:S01]  /*74a0*/  SHF.L.U32 R0, R112, 0x10, RZ ;  /* 0x0000001070007819 */ /* 0x000fe200000006ff */
[C---:B------:R-:W-:Y:S01]  /*74b0*/  FMUL R22, R78.reuse, R26 ;  /* 0x0000001a4e167220 */ /* 0x040fe20000400000 */
[----:B------:R-:W-:Y:S01]  /*74c0*/  FMUL R27, R78, R27 ;  /* 0x0000001b4e1b7220 */ /* 0x000fe20000400000 */
        /* <DEDUP_REMOVED lines=9> */
[----:B------:R-:W-:Y:S01]  /*7560*/  LOP3.LUT R82, R115, 0xffff0000, RZ, 0xc0, !PT ;  /* 0xffff000073527812 */ /* 0x000fe200078ec0ff */
[----:B------:R-:W-:Y:S01]  /*7570*/  FFMA R24, R81, R0, R24 ;  /* 0x0000000051187223 */ /* 0x000fe20000000018 */
[----:B------:R-:W-:Y:S01]  /*7580*/  SHF.L.U32 R0, R113, 0x10, RZ ;  /* 0x0000001071007819 */ /* 0x000fe200000006ff */
[C---:B------:R-:W-:Y:S01]  /*7590*/  FMUL R25, R78.reuse, R29 ;  /* 0x0000001d4e197220 */ /* 0x040fe20000400000 */
[----:B------:R-:W-:Y:S01]  /*75a0*/  F2FP.BF16.F32.PACK_AB R126, R21, R20 ;  /* 0x00000014157e723e */ /* 0x000fe200000010ff */
[----:B------:R-:W-:Y:S01]  /*75b0*/  FMUL R26, R78, R30 ;  /* 0x0000001e4e1a7220 */ /* 0x000fe20000400000 */
[----:B------:R-:W-:Y:S01]  /*75c0*/  F2FP.BF16.F32.PACK_AB R127, R27, R22 ;  /* 0x000000161b7f723e */ /* 0x000fe200000010ff */
        /* <DEDUP_REMOVED lines=38> */
[----:B------:R1:W-:Y:S01]  /*7830*/  STS.128 [R182+UR48+0x4400], R92 ;  /* 0x0044005cb6007988 */ /* 0x0003e20008000c30 */
        /* <DEDUP_REMOVED lines=12> */
[----:B------:R2:W-:Y:S01]  /*7900*/  STS.128 [R181+0x4400], R116 ;  /* 0x00440074b5007388 */ /* 0x0005e20000000c00 */
        /* <DEDUP_REMOVED lines=12> */
[----:B------:R4:W-:Y:S01]  /*79d0*/  STS.128 [R180+0x4400], R124 ;  /* 0x0044007cb4007388 */ /* 0x0009e20000000c00 */
[----:B------:R-:W-:Y:S01]  /*79e0*/  FMUL R51, R78, R51 ;  /* 0x000000334e337220 */ /* 0x000fe20000400000 */
[C---:B------:R-:W-:Y:S01]  /*79f0*/  FFMA R44, R81.reuse, R3, R44 ;  /* 0x00000003512c7223 */ /* 0x040fe2000000002c */
[C---:B------:R-:W-:Y:S01]  /*7a00*/  SHF.L.U32 R3, R136.reuse, 0x10, RZ ;  /* 0x0000001088037819 */ /* 0x040fe200000006ff */
[----:B------:R-:W-:Y:S01]  /*7a10*/  FFMA R45, R81, R2, R45 ;  /* 0x00000002512d7223 */ /* 0x000fe2000000002d */
[----:B------:R-:W-:Y:S01]  /*7a20*/  LOP3.LUT R2, R137, 0xffff0000, RZ, 0xc0, !PT ;  /* 0xffff000089027812 */ /* 0x000fe200078ec0ff */
        /* <DEDUP_REMOVED lines=8> */
[C---:B------:R-:W-:Y:S01]  /*7ab0*/  FMUL R50, R78.reuse, R54 ;  /* 0x000000364e327220 */ /* 0x040fe20000400000 */
[----:B------:R-:W-:Y:S01]  /*7ac0*/  F2FP.BF16.F32.PACK_AB R94, R37, R36 ;  /* 0x00000024255e723e */ /* 0x000fe200000010ff */
[----:B------:R1:W-:Y:S01]  /*7ad0*/  STS.128 [R178+0x4400], R132 ;  /* 0x00440084b2007388 */ /* 0x0003e20000000c00 */
[----:B------:R-:W-:Y:S01]  /*7ae0*/  F2FP.BF16.F32.PACK_AB R95, R43, R38 ;  /* 0x000000262b5f723e */ /* 0x000fe200000010ff */
[----:B------:R-:W-:Y:S01]  /*7af0*/  FMUL R55, R78, R55 ;  /* 0x000000374e377220 */ /* 0x000fe20000400000 */
[----:B--2---:R-:W-:Y:S01]  /*7b00*/  F2FP.BF16.F32.PACK_AB R116, R41, R40 ;  /* 0x000000282974723e */ /* 0x004fe200000010ff */
[----:B------:R-:W-:Y:S01]  /*7b10*/  FFMA R48, R81, R3, R48 ;  /* 0x0000000351307223 */ /* 0x000fe20000000030 */
[----:B------:R-:W-:Y:S01]  /*7b20*/  SHF.L.U32 R3, R139, 0x10, RZ ;  /* 0x000000108b037819 */ /* 0x000fe200000006ff */
[----:B------:R-:W-:Y:S01]  /*7b30*/  FFMA R49, R81, R0, R49 ;  /* 0x0000000051317223 */ /* 0x000fe20000000031 */
[C---:B------:R-:W-:Y:S01]  /*7b40*/  SHF.L.U32 R0, R138.reuse, 0x10, RZ ;  /* 0x000000108a007819 */ /* 0x040fe200000006ff */
[----:B------:R2:W-:Y:S01]  /*7b50*/  STS.128 [R177+0x4400], R92 ;  /* 0x0044005cb1007388 */ /* 0x0005e20000000c00 */
[----:B------:R-:W-:Y:S01]  /*7b60*/  F2FP.BF16.F32.PACK_AB R117, R47, R42 ;  /* 0x0000002a2f75723e */ /* 0x000fe200000010ff */
[----:B------:R-:W-:Y:S01]  /*7b70*/  FFMA R50, R81, R83, R50 ;  /* 0x0000005351327223 */ /* 0x000fe20000000032 */
[----:B------:R-:W-:Y:S01]  /*7b80*/  SHF.L.U32 R83, R145, 0x10, RZ ;  /* 0x0000001091537819 */ /* 0x000fe200000006ff */
[----:B------:R-:W-:Y:S01]  /*7b90*/  FFMA R55, R81, R2, R55 ;  /* 0x0000000251377223 */ /* 0x000fe20000000037 */
[----:B------:R-:W-:Y:S01]  /*7ba0*/  LOP3.LUT R2, R138, 0xffff0000, RZ, 0xc0, !PT ;  /* 0xffff00008a027812 */ /* 0x000fe200078ec0ff */
[C---:B------:R-:W-:Y:S01]  /*7bb0*/  FMUL R52, R78.reuse, R56 ;  /* 0x000000384e347220 */ /* 0x040fe20000400000 */
[----:B------:R-:W-:Y:S01]  /*7bc0*/  F2FP.BF16.F32.PACK_AB R118, R45, R44 ;  /* 0x0000002c2d76723e */ /* 0x000fe200000010ff */
[C---:B------:R-:W-:Y:S01]  /*7bd0*/  FMUL R53, R78.reuse, R57 ;  /* 0x000000394e357220 */ /* 0x040fe20000400000 */
[C---:B------:R-:W-:Y:S01]  /*7be0*/  FMUL R54, R78.reuse, R58 ;  /* 0x0000003a4e367220 */ /* 0x040fe20000400000 */
[----:B------:R-:W-:Y:S01]  /*7bf0*/  FFMA R52, R81, R0, R52 ;  /* 0x0000000051347223 */ /* 0x000fe20000000034 */
[----:B------:R-:W-:Y:S01]  /*7c00*/  LOP3.LUT R0, R139, 0xffff0000, RZ, 0xc0, !PT ;  /* 0xffff00008b007812 */ /* 0x000fe200078ec0ff */
[C---:B------:R-:W-:Y:S01]  /*7c10*/  FFMA R53, R81.reuse, R2, R53 ;  /* 0x0000000251357223 */ /* 0x040fe20000000035 */
[----:B------:R-:W-:Y:S01]  /*7c20*/  FFMA R54, R81, R3, R54 ;  /* 0x0000000351367223 */ /* 0x000fe20000000036 */
[----:B------:R-:W-:Y:S01]  /*7c30*/  FMUL R59, R78, R59 ;  /* 0x0000003b4e3b7220 */ /* 0x000fe20000400000 */
[----:B------:R-:W-:Y:S01]  /*7c40*/  SHF.L.U32 R3, R144, 0x10, RZ ;  /* 0x0000001090037819 */ /* 0x000fe200000006ff */
[----:B------:R-:W-:Y:S01]  /*7c50*/  FMUL R56, R78, R60 ;  /* 0x0000003c4e387220 */ /* 0x000fe20000400000 */
[----:B------:R-:W-:Y:S01]  /*7c60*/  LOP3.LUT R2, R144, 0xffff0000, RZ, 0xc0, !PT ;  /* 0xffff000090027812 */ /* 0x000fe200078ec0ff */
[C---:B------:R-:W-:Y:S01]  /*7c70*/  FMUL R57, R78.reuse, R61 ;  /* 0x0000003d4e397220 */ /* 0x040fe20000400000 */
[----:B------:R-:W-:Y:S01]  /*7c80*/  F2FP.BF16.F32.PACK_AB R119, R51, R46 ;  /* 0x0000002e3377723e */ /* 0x000fe200000010ff */
[C---:B------:R-:W-:Y:S01]  /*7c90*/  FMUL R58, R78.reuse, R62 ;  /* 0x0000003e4e3a7220 */ /* 0x040fe20000400000 */
[C---:B------:R-:W-:Y:S01]  /*7ca0*/  FFMA R59, R81.reuse, R0, R59 ;  /* 0x00000000513b7223 */ /* 0x040fe2000000003b */
[----:B------:R-:W-:Y:S01]  /*7cb0*/  FFMA R56, R81, R3, R56 ;  /* 0x0000000351387223 */ /* 0x000fe20000000038 */
[----:B------:R-:W-:Y:S01]  /*7cc0*/  LOP3.LUT R0, R145, 0xffff0000, RZ, 0xc0, !PT ;  /* 0xffff000091007812 */ /* 0x000fe200078ec0ff */
[----:B------:R2:W-:Y:S01]  /*7cd0*/  STS.128 [R176+0x4400], R116 ;  /* 0x00440074b0007388 */ /* 0x0005e20000000c00 */
[C---:B------:R-:W-:Y:S01]  /*7ce0*/  FFMA R57, R81.reuse, R2, R57 ;  /* 0x0000000251397223 */ /* 0x040fe20000000039 */
[----:B------:R-:W-:Y:S01]  /*7cf0*/  FMUL R63, R78, R63 ;  /* 0x0000003f4e3f7220 */ /* 0x000fe20000400000 */
[----:B------:R-:W-:Y:S01]  /*7d00*/  SHF.L.U32 R3, R146, 0x10, RZ ;  /* 0x0000001092037819 */ /* 0x000fe200000006ff */
[----:B------:R-:W-:Y:S01]  /*7d10*/  FFMA R58, R81, R83, R58 ;  /* 0x00000053513a7223 */ /* 0x000fe2000000003a */
[----:B------:R-:W-:Y:S01]  /*7d20*/  FMUL R60, R78, R64 ;  /* 0x000000404e3c7220 */ /* 0x000fe20000400000 */
[----:B------:R-:W-:Y:S01]  /*7d30*/  LOP3.LUT R2, R146, 0xffff0000, RZ, 0xc0, !PT ;  /* 0xffff000092027812 */ /* 0x000fe200078ec0ff */
[C---:B------:R-:W-:Y:S01]  /*7d40*/  FMUL R61, R78.reuse, R65 ;  /* 0x000000414e3d7220 */ /* 0x040fe20000400000 */
[----:B------:R-:W-:Y:S01]  /*7d50*/  SHF.L.U32 R83, R147, 0x10, RZ ;  /* 0x0000001093537819 */ /* 0x000fe200000006ff */
[C---:B------:R-:W-:Y:S01]  /*7d60*/  FMUL R62, R78.reuse, R66 ;  /* 0x000000424e3e7220 */ /* 0x040fe20000400000 */
[----:B------:R-:W-:Y:S01]  /*7d70*/  FFMA R63, R81, R0, R63 ;  /* 0x00000000513f7223 */ /* 0x000fe2000000003f */
[----:B------:R-:W-:Y:S01]  /*7d80*/  FMUL R67, R78, R67 ;  /* 0x000000434e437220 */ /* 0x000fe20000400000 */
[----:B----4-:R-:W-:Y:S01]  /*7d90*/  F2FP.BF16.F32.PACK_AB R124, R49, R48 ;  /* 0x00000030317c723e */ /* 0x010fe200000010ff */
[----:B------:R-:W-:Y:S01]  /*7da0*/  FFMA R60, R81, R3, R60 ;  /* 0x00000003513c7223 */ /* 0x000fe2000000003c */
[----:B------:R-:W-:Y:S01]  /*7db0*/  F2FP.BF16.F32.PACK_AB R125, R55, R50 ;  /* 0x00000032377d723e */ /* 0x000fe200000010ff */
[----:B------:R-:W-:Y:S01]  /*7dc0*/  FFMA R61, R81, R2, R61 ;  /* 0x00000002513d7223 */ /* 0x000fe2000000003d */
[----:B------:R-:W-:Y:S01]  /*7dd0*/  F2FP.BF16.F32.PACK_AB R126, R53, R52 ;  /* 0x00000034357e723e */ /* 0x000fe200000010ff */
[----:B------:R-:W-:Y:S01]  /*7de0*/  FFMA R62, R81, R83, R62 ;  /* 0x00000053513e7223 */ /* 0x000fe2000000003e */
[----:B------:R-:W-:Y:S01]  /*7df0*/  F2FP.BF16.F32.PACK_AB R127, R59, R54 ;  /* 0x000000363b7f723e */ /* 0x000fe200000010ff */
[----:B------:R-:W-:Y:S01]  /*7e00*/  FFMA R67, R81, R82, R67 ;  /* 0x0000005251437223 */ /* 0x000fe20000000043 */
[----:B-1----:R-:W-:Y:S02]  /*7e10*/  F2FP.BF16.F32.PACK_AB R132, R57, R56 ;  /* 0x000000383984723e */ /* 0x002fe400000010ff */
[----:B------:R-:W-:Y:S01]  /*7e20*/  F2FP.BF16.F32.PACK_AB R133, R63, R58 ;  /* 0x0000003a3f85723e */ /* 0x000fe200000010ff */
[----:B------:R2:W-:Y:S01]  /*7e30*/  STS.128 [R175+0x4400], R124 ;  /* 0x0044007caf007388 */ /* 0x0005e20000000c00 */
[----:B------:R-:W-:Y:S02]  /*7e40*/  F2FP.BF16.F32.PACK_AB R134, R61, R60 ;  /* 0x0000003c3d86723e */ /* 0x000fe400000010ff */
[----:B------:R-:W-:Y:S02]  /*7e50*/  F2FP.BF16.F32.PACK_AB R135, R67, R62 ;  /* 0x0000003e4387723e */ /* 0x000fe400000010ff */
[----:B------:R-:W-:Y:S02]  /*7e60*/  LEA R0, R101, UR48, 0x3 ;  /* 0x0000003065007c11 */ /* 0x000fe4000f8e18ff */
[----:B------:R-:W-:Y:S01]  /*7e70*/  @P6 SHF.L.U32 R3, R167, 0x1f, RZ ;  /* 0x0000001fa7036819 */ /* 0x000fe200000006ff */
[----:B------:R2:W-:Y:S01]  /*7e80*/  STS.128 [R174+0x4400], R132 ;  /* 0x00440084ae007388 */ /* 0x0005e20000000c00 */
[----:B------:R-:W-:Y:S01]  /*7e90*/  @!PT LDS RZ, [RZ] ;  /* 0x00000000fffff984 */ /* 0x000fe20000000800 */
[----:B------:R-:W-:Y:S01]  /*7ea0*/  @!PT LDS RZ, [RZ] ;  /* 0x00000000fffff984 */ /* 0x000fe20000000800 */
[----:B------:R-:W-:Y:S01]  /*7eb0*/  @!PT LDS RZ, [RZ] ;  /* 0x00000000fffff984 */ /* 0x000fe20000000800 */
[----:B------:R-:W-:Y:S01]  /*7ec0*/  @!PT LDS RZ, [RZ] ;  /* 0x00000000fffff984 */ /* 0x000fe20000000800 */
[----:B------:R1:W-:Y:S07]  /*7ed0*/  MEMBAR.ALL.CTA ;  /* 0x0000000000007992 */ /* 0x0003ee0000008000 */
[----:B-1----:R-:W1:Y:S02]  /*7ee0*/  FENCE.VIEW.ASYNC.S ;  /* 0x00000000000073c6 */ /* 0x002e640000000000 */
[----:B-1----:R-:W-:Y:S06]  /*7ef0*/  BAR.SYNC.DEFER_BLOCKING 0x1, 0x80 ;  /* 0x0042000000007b1d */ /* 0x002fec0000010000 */
[----:B------:R-:W-:Y:S05]  /*7f00*/  @P0 BRA `(.L_x_104) ;  /* 0x0000000000240947 */ /* 0x000fea0003800000 */
[----:B------:R-:W-:Y:S02]  /*7f10*/  UIADD3 UR8, UP0, UPT, UR52, 0x680, URZ ;  /* 0x0000068034087890 */ /* 0x000fe4000ff1e0ff */
[----:B------:R-:W-:Y:S02]  /*7f20*/  UIADD3 UR5, UPT, UPT, UR41, 0x40, URZ ;  /* 0x0000004029057890 */ /* 0x000fe4000fffe0ff */
[----:B------:R-:W-:Y:S02]  /*7f30*/  UIADD3 UR4, UPT, UPT, UR48, 0x4400, URZ ;  /* 0x0000440030047890 */ /* 0x000fe4000fffe0ff */
[----:B------:R-:W-:Y:S01]  /*7f40*/  UIADD3.X UR9, UPT, UPT, URZ, UR53, URZ, UP0, !UPT ;  /* 0x00000035ff097290 */ /* 0x000fe200087fe4ff */
[----:B------:R-:W-:Y:S01]  /*7f50*/  UMOV UR6, UR42 ;  /* 0x0000002a00067c82 */ /* 0x000fe20008000000 */
[----:B------:R-:W-:Y:S07]  /*7f60*/  UMOV UR7, UR36 ;  /* 0x0000002400077c82 */ /* 0x000fee0008000000 */
[----:B------:R1:W-:Y:S01]  /*7f70*/  UTMASTG.3D [UR4], [UR8] ;  /* 0x00000004080073b5 */ /* 0x0003e20008010000 */
[----:B------:R0:W-:Y:S01]  /*7f80*/  UTMACMDFLUSH ;  /* 0x00000000000079b7 */ /* 0x0001e20000000000 */
[----:B-1----:R-:W-:Y:S04]  /*7f90*/  DEPBAR.LE SB0, 0x1 ;  /* 0x000080400000791a */ /* 0x002fe80000000000 */
.L_x_104:
[----:B------:R-:W-:Y:S05]  /*7fa0*/  BSYNC.RECONVERGENT B0 ;  /* 0x0000000000007941 */ /* 0x000fea0003800200 */
.L_x_103:
[----:B------:R-:W-:Y:S01]  /*7fb0*/  BAR.SYNC.DEFER_BLOCKING 0x1, 0x80 ;  /* 0x0042000000007b1d */ /* 0x000fe20000010000 */
[----:B------:R-:W-:Y:S04]  /*7fc0*/  UIADD3 UR40, UPT, UPT, UR51, 0x1, URZ ;  /* 0x0000000133287890 */ /* 0x000fe8000fffe0ff */
[----:B------:R-:W-:Y:S04]  /*7fd0*/  UISETP.NE.AND UP0, UPT, UR40, 0x4, UPT ;  /* 0x000000042800788c */ /* 0x000fe8000bf05270 */
[----:B------:R-:W-:Y:S01]  /*7fe0*/  USEL UR40, UR40, URZ, UP0 ;  /* 0x000000ff28287287 */ /* 0x000fe20008000000 */
[----:B------:R1:W-:Y:S01]  /*7ff0*/  @P6 SYNCS.ARRIVE.TRANS64.RED.A1T0 RZ, [R85+URZ], RZ ;  /* 0x000000ff55ff69a7 */ /* 0x0003e200081004ff */
[----:B------:R-:W-:Y:S01]  /*8000*/  BSSY B1, `(.L_x_105) ;  /* 0x0000020000017945 */ /* 0x000fe20003800000 */
[----:B------:R-:W4:Y:S02]  /*8010*/  @P6 SYNCS.PHASECHK.TRANS64.TRYWAIT P0, [R0+URZ+0x20], R3 ;  /* 0x00002003000065a7 */ /* 0x000f2400080011ff */
[----:B----4-:R-:W-:Y:S01]  /*8020*/  @P6 SEL R103, RZ, 0x1, !P0 ;  /* 0x00000001ff676807 */ /* 0x010fe20004000000 */
[----:B-1----:R-:W-:Y:S06]  /*8030*/  @!P6 BRA `(.L_x_106) ;  /* 0x000000000070e947 */ /* 0x002fec0003800000 */
        /* <DEDUP_REMOVED lines=9> */
[----:B------:R-:W-:Y:S04]  /*80d0*/  SHF.L.U32 R7, R167, 0x1f, RZ ;  /* 0x0000001fa7077819 */ /* 0x000fe800000006ff */
[----:B------:R-:W1:Y:S02]  /*80e0*/  SYNCS.PHASECHK.TRANS64.TRYWAIT P0, [R0+URZ+0x20], R7 ;  /* 0x00002007000075a7 */ /* 0x000e6400080011ff */
[----:B-1----:R-:W-:Y:S05]  /*80f0*/  @!P0 BRA `(.L_x_109) ;  /* 0x0000003000e88947 */ /* 0x002fea0003800000 */
.L_x_108:
[----:B------:R-:W-:Y:S05]  /*8100*/  BSYNC B0 ;  /* 0x0000000000007941 */ /* 0x000fea0003800000 */
.L_x_107:
[----:B------:R-:W-:Y:S01]  /*8110*/  ISETP.NE.AND P0, PT, R109, RZ, PT ;  /* 0x000000ff6d00720c */ /* 0x000fe20003f05270 */
[----:B------:R-:W-:Y:S11]  /*8120*/  VIADD R101, R101, 0x1 ;  /* 0x0000000165657836 */ /* 0x000ff60000000000 */
[----:B------:R-:W-:Y:S01]  /*8130*/  @!UPT UIADD3 URZ, UPT, UPT, URZ, URZ, URZ ;  /* 0x000000fffffff290 */ /* 0x000fe2000fffe0ff */
[----:B------:R4:W2:Y:S01]  /*8140*/  @P0 LDS.128 R88, [R4+UR48+0x400] ;  /* 0x0004003004580984 */ /* 0x0008a20008000c00 */
[--C-:B-1----:R-:W-:Y:S01]  /*8150*/  @P0 IMAD.IADD R7, R102, 0x1, R3.reuse ;  /* 0x0000000166070824 */ /* 0x102fe200078e0203 */
[C---:B------:R-:W-:Y:S01]  /*8160*/  @P0 IADD3 R0, PT, PT, R108.reuse, R5, RZ ;  /* 0x000000056c000210 */ /* 0x040fe20007ffe0ff */
[C---:B------:R-:W-:Y:S01]  /*8170*/  @P0 IMAD.IADD R6, R108.reuse, 0x1, R3 ;  /* 0x000000016c060824 */ /* 0x040fe200078e0203 */
[----:B------:R4:W1:Y:S02]  /*8180*/  @P0 LDS.128 R96, [R2+0x400] ;  /* 0x0004000002600984 */ /* 0x0008640000000c00 */
[----:B------:R-:W-:Y:S02]  /*8190*/  @P0 IADD3 R8, PT, PT, R108, R7, RZ ;  /* 0x000000076c080210 */ /* 0x000fe40007ffe0ff */
[----:B------:R4:W1:Y:S04]  /*81a0*/  @P0 LDS.128 R104, [R5+0x400] ;  /* 0x0004000005680984 */ /* 0x0008680000000c00 */
[----:B------:R4:W1:Y:S04]  /*81b0*/  @P0 LDS.128 R112, [R0+0x400] ;  /* 0x0004000000700984 */ /* 0x0008680000000c00 */
[----:B------:R4:W1:Y:S04]  /*81c0*/  @P0 LDS.128 R120, [R3+0x400] ;  /* 0x0004000003780984 */ /* 0x0008680000000c00 */
[----:B------:R4:W1:Y:S04]  /*81d0*/  @P0 LDS.128 R128, [R6+0x400] ;  /* 0x0004000006800984 */ /* 0x0008680000000c00 */
[----:B------:R4:W1:Y:S04]  /*81e0*/  @P0 LDS.128 R136, [R7+0x400] ;  /* 0x0004000007880984 */ /* 0x0008680000000c00 */
[----:B------:R4:W1:Y:S02]  /*81f0*/  @P0 LDS.128 R144, [R8+0x400] ;  /* 0x0004000008900984 */ /* 0x0008640000000c00 */
.L_x_106:
[----:B------:R-:W-:Y:S05]  /*8200*/  BSYNC B1 ;  /* 0x0000000000017941 */ /* 0x000fea0003800000 */
.L_x_105:
        /* <DEDUP_REMOVED lines=21> */
.L_x_110:
[----:B------:R-:W-:Y:S01]  /*8360*/  ISETP.NE.AND P6, PT, R179, RZ, PT ;  /* 0x000000ffb300720c */ /* 0x000fe20003fc5270 */
[----:B------:R-:W-:Y:S05]  /*8370*/  WARPSYNC.ALL ;  /* 0x0000000000007948 */ /* 0x000fea0003800000 */
[----:B------:R-:W-:Y:S01]  /*8380*/  R2UR UR4, R80 ;  /* 0x00000000500472ca */ /* 0x000fe200000e0000 */
[----:B------:R-:W-:Y:S01]  /*8390*/  BSSY.RECONVERGENT B0, `(.L_x_111) ;  /* 0x0000103000007945 */ /* 0x000fe20003800200 */
[----:B------:R-:W-:Y:S02]  /*83a0*/  MOV R3, UR40 ;  /* 0x0000002800037c02 */ /* 0x000fe40008000f00 */
[----:B------:R-:W-:Y:S02]  /*83b0*/  MOV R84, UR37 ;  /* 0x0000002500547c02 */ /* 0x000fe40008000f00 */
[C---:B--2---:R-:W-:Y:S02]  /*83c0*/  SHF.L.U32 R82, R88.reuse, 0x10, RZ ;  /* 0x0000001058527819 */ /* 0x044fe400000006ff */
[----:B------:R-:W-:Y:S02]  /*83d0*/  @P6 LEA R3, R3, UR48, 0x3 ;  /* 0x0000003003036c11 */ /* 0x000fe4000f8e18ff */
[----:B------:R-:W-:Y:S02]  /*83e0*/  LOP3.LUT R83, R88, 0xffff0000, RZ, 0xc0, !PT ;  /* 0xffff000058537812 */ /* 0x000fe400078ec0ff */
[----:B------:R-:W-:Y:S01]  /*83f0*/  @P6 IADD3 R3, PT, PT, R3, 0x40, RZ ;  /* 0x0000004003036810 */ /* 0x000fe20007ffe0ff */
[----:B------:R-:W2:Y:S01]  /*8400*/  LDTM.x64 R4, tmem[UR4+0x80] ;  /* 0x00008004000479ee */ /* 0x000ea20008340000 */
[----:B------:R-:W-:Y:S02]  /*8410*/  ISETP.NE.AND P0, PT, R170, RZ, PT ;  /* 0x000000ffaa00720c */ /* 0x000fe40003f05270 */
[----:B------:R-:W-:Y:S01]  /*8420*/  @P6 PRMT R84, R84, 0x654, R3 ;  /* 0x0000065454546816 */ /* 0x000fe20000000003 */
[C---:B--2---:R-:W-:Y:S01]  /*8430*/  FMUL R0, R78.reuse, R4 ;  /* 0x000000044e007220 */ /* 0x044fe20000400000 */
[C---:B------:R-:W-:Y:S01]  /*8440*/  FMUL R3, R78.reuse, R6 ;  /* 0x000000064e037220 */ /* 0x040fe20000400000 */
        /* <DEDUP_REMOVED lines=38> */
[C---:B------:R-:W-:Y:S01]  /*86b0*/  FFMA R0, R81.reuse, R82, R0 ;  /* 0x0000005251007223 */ /* 0x040fe20000000000 */
[----:B------:R-:W-:Y:S01]  /*86c0*/  FFMA R2, R81, R83, R2 ;  /* 0x0000005351027223 */ /* 0x000fe20000000002 */
[C---:B------:R-:W-:Y:S01]  /*86d0*/  FMUL R45, R78.reuse, R49 ;  /* 0x000000314e2d7220 */ /* 0x040fe20000400000 */
[C---:B------:R-:W-:Y:S01]  /*86e0*/  FMUL R58, R78.reuse, R62 ;  /* 0x0000003e4e3a7220 */ /* 0x040fe20000400000 */
[C---:B------:R-:W-:Y:S01]  /*86f0*/  FMUL R60, R78.reuse, R64 ;  /* 0x000000404e3c7220 */ /* 0x040fe20000400000 */
[C---:B------:R-:W-:Y:S01]  /*8700*/  SHF.L.U32 R64, R89.reuse, 0x10, RZ ;  /* 0x0000001059407819 */ /* 0x040fe200000006ff */
[----:B------:R-:W-:Y:S01]  /*8710*/  FMUL R49, R78, R53 ;  /* 0x000000354e317220 */ /* 0x000fe20000400000 */
[----:B------:R-:W-:Y:S01]  /*8720*/  F2FP.BF16.F32.PACK_AB R92, R2, R0 ;  /* 0x00000000025c723e */ /* 0x000fe200000010ff */
[C---:B------:R-:W-:Y:S01]  /*8730*/  FMUL R62, R78.reuse, R66 ;  /* 0x000000424e3e7220 */ /* 0x040fe20000400000 */
[----:B------:R-:W-:Y:S01]  /*8740*/  LOP3.LUT R66, R89, 0xffff0000, RZ, 0xc0, !PT ;  /* 0xffff000059427812 */ /* 0x000fe200078ec0ff */
[C---:B------:R-:W-:Y:S01]  /*8750*/  FMUL R53, R78.reuse, R57 ;  /* 0x000000394e357220 */ /* 0x040fe20000400000 */
[----:B------:R-:W-:Y:S01]  /*8760*/  LOP3.LUT R0, R91, 0xffff0000, RZ, 0xc0, !PT ;  /* 0xffff00005b007812 */ /* 0x000fe200078ec0ff */
[----:B------:R-:W-:Y:S01]  /*8770*/  FMUL R7, R78, R7 ;  /* 0x000000074e077220 */ /* 0x000fe20000400000 */
[----:B-1----:R-:W-:Y:S01]  /*8780*/  LOP3.LUT R2, R96, 0xffff0000, RZ, 0xc0, !PT ;  /* 0xffff000060027812 */ /* 0x002fe200078ec0ff */
[C---:B------:R-:W-:Y:S01]  /*8790*/  FMUL R57, R78.reuse, R61 ;  /* 0x0000003d4e397220 */ /* 0x040fe20000400000 */
[----:B------:R-:W-:Y:S01]  /*87a0*/  FMUL R61, R78, R65 ;  /* 0x000000414e3d7220 */ /* 0x000fe20000400000 */
[C---:B------:R-:W-:Y:S01]  /*87b0*/  SHF.L.U32 R65, R90.reuse, 0x10, RZ ;  /* 0x000000105a417819 */ /* 0x040fe200000006ff */
[C---:B------:R-:W-:Y:S01]  /*87c0*/  FFMA R3, R81.reuse, R64, R3 ;  /* 0x0000004051037223 */ /* 0x040fe20000000003 */
[----:B------:R-:W-:Y:S01]  /*87d0*/  LOP3.LUT R64, R90, 0xffff0000, RZ, 0xc0, !PT ;  /* 0xffff00005a407812 */ /* 0x000fe200078ec0ff */
[C---:B------:R-:W-:Y:S01]  /*87e0*/  FFMA R7, R81.reuse, R66, R7 ;  /* 0x0000004251077223 */ /* 0x040fe20000000007 */
[C---:B------:R-:W-:Y:S01]  /*87f0*/  FMUL R11, R78.reuse, R11 ;  /* 0x0000000b4e0b7220 */ /* 0x040fe20000400000 */
[----:B------:R-:W-:Y:S01]  /*8800*/  FFMA R4, R81, R65, R4 ;  /* 0x0000004151047223 */ /* 0x000fe20000000004 */
[----:B------:R-:W-:Y:S01]  /*8810*/  SHF.L.U32 R65, R91, 0x10, RZ ;  /* 0x000000105b417819 */ /* 0x000fe200000006ff */
[----:B------:R-:W-:Y:S01]  /*8820*/  FFMA R5, R81, R64, R5 ;  /* 0x0000004051057223 */ /* 0x000fe20000000005 */
[----:B------:R-:W-:Y:S01]  /*8830*/  F2FP.BF16.F32.PACK_AB R93, R7, R3 ;  /* 0x00000003075d723e */ /* 0x000fe200000010ff */
[----:B------:R-:W-:Y:S01]  /*8840*/  FMUL R15, R78, R15 ;  /* 0x0000000f4e0f7220 */ /* 0x000fe20000400000 */
[----:B------:R-:W-:Y:S01]  /*8850*/  SHF.L.U32 R3, R96, 0x10, RZ ;  /* 0x0000001060037819 */ /* 0x000fe200000006ff */
[----:B------:R-:W-:Y:S01]  /*8860*/  FFMA R6, R81, R65, R6 ;  /* 0x0000004151067223 */ /* 0x000fe20000000006 */
[----:B------:R-:W-:Y:S01]  /*8870*/  F2FP.BF16.F32.PACK_AB R94, R5, R4 ;  /* 0x00000004055e723e */ /* 0x000fe200000010ff */
[----:B------:R-:W-:Y:S01]  /*8880*/  FFMA R11, R81, R0, R11 ;  /* 0x00000000510b7223 */ /* 0x000fe2000000000b */
[----:B------:R-:W-:Y:S01]  /*8890*/  SHF.L.U32 R0, R97, 0x10, RZ ;  /* 0x0000001061007819 */ /* 0x000fe200000006ff */
[C---:B------:R-:W-:Y:S01]  /*88a0*/  FFMA R8, R81.reuse, R3, R8 ;  /* 0x0000000351087223 */ /* 0x040fe20000000008 */
[C---:B------:R-:W-:Y:S01]  /*88b0*/  SHF.L.U32 R3, R98.reuse, 0x10, RZ ;  /* 0x0000001062037819 */ /* 0x040fe200000006ff */
[----:B------:R-:W-:Y:S01]  /*88c0*/  FFMA R9, R81, R2, R9 ;  /* 0x0000000251097223 */ /* 0x000fe20000000009 */
[----:B------:R-:W-:Y:S01]  /*88d0*/  LOP3.LUT R2, R97, 0xffff0000, RZ, 0xc0, !PT ;  /* 0xffff000061027812 */ /* 0x000fe200078ec0ff */
[C---:B------:R-:W-:Y:S01]  /*88e0*/  FFMA R10, R81.reuse, R0, R10 ;  /* 0x00000000510a7223 */ /* 0x040fe2000000000a */
[----:B------:R-:W-:Y:S01]  /*88f0*/  LOP3.LUT R0, R98, 0xffff0000, RZ, 0xc0, !PT ;  /* 0xffff000062007812 */ /* 0x000fe200078ec0ff */
[----:B------:R-:W-:Y:S01]  /*8900*/  FMUL R19, R78, R19 ;  /* 0x000000134e137220 */ /* 0x000fe20000400000 */
[C---:B------:R-:W-:Y:S01]  /*8910*/  SHF.L.U32 R5, R104.reuse, 0x10, RZ ;  /* 0x0000001068057819 */ /* 0x040fe200000006ff */
[----:B------:R-:W-:Y:S01]  /*8920*/  FFMA R15, R81, R2, R15 ;  /* 0x00000002510f7223 */ /* 0x000fe2000000000f */
[----:B------:R-:W-:Y:S01]  /*8930*/  LOP3.LUT R2, R99, 0xffff0000, RZ, 0xc0, !PT ;  /* 0xffff000063027812 */ /* 0x000fe200078ec0ff */
[----:B------:R-:W-:Y:S01]  /*8940*/  FFMA R12, R81, R3, R12 ;  /* 0x00000003510c7223 */ /* 0x000fe2000000000c */
[----:B------:R-:W-:Y:S01]  /*8950*/  SHF.L.U32 R3, R99, 0x10, RZ ;  /* 0x0000001063037819 */ /* 0x000fe200000006ff */
[----:B------:R-:W-:Y:S01]  /*8960*/  FFMA R13, R81, R0, R13 ;  /* 0x00000000510d7223 */ /* 0x000fe2000000000d */
[----:B------:R-:W-:Y:S01]  /*8970*/  LOP3.LUT R0, R104, 0xffff0000, RZ, 0xc0, !PT ;  /* 0xffff000068007812 */ /* 0x000fe200078ec0ff */
[----:B------:R-:W-:Y:S01]  /*8980*/  FMUL R23, R78, R23 ;  /* 0x000000174e177220 */ /* 0x000fe20000400000 */
[----:B------:R-:W-:Y:S01]  /*8990*/  LOP3.LUT R4, R107, 0xffff0000, RZ, 0xc0, !PT ;  /* 0xffff00006b047812 */ /* 0x000fe200078ec0ff */
[C---:B------:R-:W-:Y:S01]  /*89a0*/  FFMA R14, R81.reuse, R3, R14 ;  /* 0x00000003510e7223 */ /* 0x040fe2000000000e */
[C---:B------:R-:W-:Y:S01]  /*89b0*/  SHF.L.U32 R3, R106.reuse, 0x10, RZ ;  /* 0x000000106a037819 */ /* 0x040fe200000006ff */
[----:B------:R-:W-:Y:S01]  /*89c0*/  FFMA R19, R81, R2, R19 ;  /* 0x0000000251137223 */ /* 0x000fe20000000013 */
[----:B------:R-:W-:Y:S01]  /*89d0*/  SHF.L.U32 R2, R105, 0x10, RZ ;  /* 0x0000001069027819 */ /* 0x000fe200000006ff */
[----:B------:R-:W-:Y:S01]  /*89e0*/  FFMA R16, R81, R5, R16 ;  /* 0x0000000551107223 */ /* 0x000fe20000000010 */
[----:B------:R-:W-:Y:S01]  /*89f0*/  SHF.L.U32 R5, R107, 0x10, RZ ;  /* 0x000000106b057819 */ /* 0x000fe200000006ff */
[----:B------:R-:W-:Y:S01]  /*8a00*/  FFMA R17, R81, R0, R17 ;  /* 0x0000000051117223 */ /* 0x000fe20000000011 */
[----:B------:R-:W-:Y:S01]  /*8a10*/  LOP3.LUT R0, R105, 0xffff0000, RZ, 0xc0, !PT ;  /* 0xffff000069007812 */ /* 0x000fe200078ec0ff */
[----:B------:R-:W-:Y:S01]  /*8a20*/  FFMA R18, R81, R2, R18 ;  /* 0x0000000251127223 */ /* 0x000fe20000000012 */
[----:B------:R-:W-:Y:S01]  /*8a30*/  LOP3.LUT R2, R106, 0xffff0000, RZ, 0xc0, !PT ;  /* 0xffff00006a027812 */ /* 0x000fe200078ec0ff */
[----:B------:R-:W-:Y:S01]  /*8a40*/  FMUL R27, R78, R27 ;  /* 0x0000001b4e1b7220 */ /* 0x000fe20000400000 */
[----:B------:R-:W-:Y:S01]  /*8a50*/  F2FP.BF16.F32.PACK_AB R95, R11, R6 ;  /* 0x000000060b5f723e */ /* 0x000fe200000010ff */
[C---:B------:R-:W-:Y:S01]  /*8a60*/  FFMA R23, R81.reuse, R0, R23 ;  /* 0x0000000051177223 */ /* 0x040fe20000000017 */
[----:B------:R-:W-:Y:S01]  /*8a70*/  SHF.L.U32 R0, R112, 0x10, RZ ;  /* 0x0000001070007819 */ /* 0x000fe200000006ff */
[C---:B------:R-:W-:Y:S01]  /*8a80*/  FFMA R20, R81.reuse, R3, R20 ;  /* 0x0000000351147223 */ /* 0x040fe20000000014 */
[----:B------:R-:W-:Y:S01]  /*8a90*/  SHF.L.U32 R3, R114, 0x10, RZ ;  /* 0x0000001072037819 */ /* 0x000fe200000006ff */
        /* <DEDUP_REMOVED lines=8> */
[----:B------:R-:W-:Y:S01]  /*8b20*/  FFMA R25, R81, R2, R25 ;  /* 0x0000000251197223 */ /* 0x000fe20000000019 */
[----:B------:R-:W-:Y:S01]  /*8b30*/  LOP3.LUT R2, R114, 0xffff0000, RZ, 0xc0, !PT ;  /* 0xffff000072027812 */ /* 0x000fe200078ec0ff */
[C---:B------:R-:W-:Y:S01]  /*8b40*/  FMUL R31, R78.reuse, R31 ;  /* 0x0000001f4e1f7220 */ /* 0x040fe20000400000 */
[----:B------:R-:W-:Y:S01]  /*8b50*/  F2FP.BF16.F32.PACK_AB R8, R9, R8 ;  /* 0x000000080908723e */ /* 0x000fe200000010ff */
[----:B------:R-:W-:Y:S01]  /*8b60*/  FFMA R26, R81, R0, R26 ;  /* 0x00000000511a7223 */ /* 0x000fe2000000001a */
[----:B------:R-:W-:Y:S01]  /*8b70*/  LOP3.LUT R0, R113, 0xffff0000, RZ, 0xc0, !PT ;  /* 0xffff000071007812 */ /* 0x000fe200078ec0ff */
[C---:B------:R-:W-:Y:S01]  /*8b80*/  FMUL R35, R78.reuse, R35 ;  /* 0x000000234e237220 */ /* 0x040fe20000400000 */
[----:B------:R-:W-:Y:S01]  /*8b90*/  F2FP.BF16.F32.PACK_AB R9, R15, R10 ;  /* 0x0000000a0f09723e */ /* 0x000fe200000010ff */
[----:B------:R-:W-:Y:S01]  /*8ba0*/  FMUL R39, R78, R39 ;  /* 0x000000274e277220 */ /* 0x000fe20000400000 */
[----:B------:R-:W-:Y:S01]  /*8bb0*/  F2FP.BF16.F32.PACK_AB R10, R13, R12 ;  /* 0x0000000c0d0a723e */ /* 0x000fe200000010ff */
[C---:B------:R-:W-:Y:S01]  /*8bc0*/  FFMA R31, R81.reuse, R0, R31 ;  /* 0x00000000511f7223 */ /* 0x040fe2000000001f */
[C---:B------:R-:W-:Y:S01]  /*8bd0*/  SHF.L.U32 R0, R120.reuse, 0x10, RZ ;  /* 0x0000001078007819 */ /* 0x040fe200000006ff */
[----:B------:R-:W-:Y:S01]  /*8be0*/  FFMA R28, R81, R3, R28 ;  /* 0x00000003511c7223 */ /* 0x000fe2000000001c */
[----:B------:R-:W-:Y:S01]  /*8bf0*/  SHF.L.U32 R3, R121, 0x10, RZ ;  /* 0x0000001079037819 */ /* 0x000fe200000006ff */
        /* <DEDUP_REMOVED lines=8> */
[----:B------:R-:W-:Y:S01]  /*8c80*/  FFMA R33, R81, R2, R33 ;  /* 0x0000000251217223 */ /* 0x000fe20000000021 */
[----:B------:R-:W-:Y:S01]  /*8c90*/  LOP3.LUT R2, R123, 0xffff0000, RZ, 0xc0, !PT ;  /* 0xffff00007b027812 */ /* 0x000fe200078ec0ff */
[C---:B------:R-:W-:Y:S01]  /*8ca0*/  FFMA R34, R81.reuse, R3, R34 ;  /* 0x0000000351227223 */ /* 0x040fe20000000022 */
[C---:B------:R-:W-:Y:S01]  /*8cb0*/  SHF.L.U32 R3, R122.reuse, 0x10, RZ ;  /* 0x000000107a037819 */ /* 0x040fe200000006ff */
[----:B------:R-:W-:Y:S01]  /*8cc0*/  FFMA R39, R81, R0, R39 ;  /* 0x0000000051277223 */ /* 0x000fe20000000027 */
[----:B------:R-:W-:Y:S01]  /*8cd0*/  LOP3.LUT R0, R122, 0xffff0000, RZ, 0xc0, !PT ;  /* 0xffff00007a007812 */ /* 0x000fe200078ec0ff */
[----:B------:R-:W-:Y:S01]  /*8ce0*/  FMUL R43, R78, R43 ;  /* 0x0000002b4e2b7220 */ /* 0x000fe20000400000 */
[----:B------:R-:W-:Y:S01]  /*8cf0*/  F2FP.BF16.F32.PACK_AB R16, R17, R16 ;  /* 0x000000101110723e */ /* 0x000fe200000010ff */
[----:B------:R-:W-:Y:S01]  /*8d00*/  FFMA R36, R81, R3, R36 ;  /* 0x0000000351247223 */ /* 0x000fe20000000024 */
[----:B------:R-:W-:Y:S01]  /*8d10*/  SHF.L.U32 R3, R129, 0x10, RZ ;  /* 0x0000001081037819 */ /* 0x000fe200000006ff */
[C---:B------:R-:W-:Y:S01]  /*8d20*/  FFMA R37, R81.reuse, R0, R37 ;  /* 0x0000000051257223 */ /* 0x040fe20000000025 */
[C---:B------:R-:W-:Y:S01]  /*8d30*/  SHF.L.U32 R0, R128.reuse, 0x10, RZ ;  /* 0x0000001080007819 */ /* 0x040fe200000006ff */
[----:B------:R-:W-:Y:S01]  /*8d40*/  FFMA R38, R81, R5, R38 ;  /* 0x0000000551267223 */ /* 0x000fe20000000026 */
[----:B------:R-:W-:Y:S01]  /*8d50*/  F2FP.BF16.F32.PACK_AB R17, R23, R18 ;  /* 0x000000121711723e */ /* 0x000fe200000010ff */
[----:B------:R1:W-:Y:S01]  /*8d60*/  STS.128 [R182+UR48+0x8400], R92 ;  /* 0x0084005cb6007988 */ /* 0x0003e20008000c30 */
[----:B------:R-:W-:Y:S01]  /*8d70*/  SHF.L.U32 R5, R131, 0x10, RZ ;  /* 0x0000001083057819 */ /* 0x000fe200000006ff */
[C---:B------:R-:W-:Y:S01]  /*8d80*/  FFMA R43, R81.reuse, R2, R43 ;  /* 0x00000002512b7223 */ /* 0x040fe2000000002b */
[----:B------:R-:W-:Y:S01]  /*8d90*/  LOP3.LUT R2, R128, 0xffff0000, RZ, 0xc0, !PT ;  /* 0xffff000080027812 */ /* 0x000fe200078ec0ff */
[----:B------:R-:W-:Y:S01]  /*8da0*/  FFMA R40, R81, R0, R40 ;  /* 0x0000000051287223 */ /* 0x000fe20000000028 */
[----:B------:R-:W-:Y:S01]  /*8db0*/  LOP3.LUT R0, R129, 0xffff0000, RZ, 0xc0, !PT ;  /* 0xffff000081007812 */ /* 0x000fe200078ec0ff */
[----:B------:R-:W-:Y:S01]  /*8dc0*/  FMUL R47, R78, R47 ;  /* 0x0000002f4e2f7220 */ /* 0x000fe20000400000 */
[----:B------:R-:W-:Y:S01]  /*8dd0*/  F2FP.BF16.F32.PACK_AB R18, R21, R20 ;  /* 0x000000141512723e */ /* 0x000fe200000010ff */
[C---:B------:R-:W-:Y:S01]  /*8de0*/  FFMA R41, R81.reuse, R2, R41 ;  /* 0x0000000251297223 */ /* 0x040fe20000000029 */
[C---:B------:R-:W-:Y:S01]  /*8df0*/  LOP3.LUT R2, R130.reuse, 0xffff0000, RZ, 0xc0, !PT ;  /* 0xffff000082027812 */ /* 0x040fe200078ec0ff */
[----:B------:R-:W-:Y:S01]  /*8e00*/  FFMA R42, R81, R3, R42 ;  /* 0x00000003512a7223 */ /* 0x000fe2000000002a */
[----:B------:R-:W-:Y:S01]  /*8e10*/  SHF.L.U32 R3, R130, 0x10, RZ ;  /* 0x0000001082037819 */ /* 0x000fe200000006ff */
[----:B------:R1:W-:Y:S01]  /*8e20*/  STS.128 [R181+0x8400], R8 ;  /* 0x00840008b5007388 */ /* 0x0003e20000000c00 */
[----:B------:R-:W-:Y:S01]  /*8e30*/  F2FP.BF16.F32.PACK_AB R19, R27, R22 ;  /* 0x000000161b13723e */ /* 0x000fe200000010ff */
[----:B------:R-:W-:Y:S01]  /*8e40*/  FFMA R47, R81, R0, R47 ;  /* 0x00000000512f7223 */ /* 0x000fe2000000002f */
[----:B------:R-:W-:Y:S01]  /*8e50*/  LOP3.LUT R0, R131, 0xffff0000, RZ, 0xc0, !PT ;  /* 0xffff000083007812 */ /* 0x000fe200078ec0ff */
[----:B------:R-:W-:Y:S01]  /*8e60*/  FMUL R51, R78, R51 ;  /* 0x000000334e337220 */ /* 0x000fe20000400000 */
[----:B------:R-:W-:Y:S01]  /*8e70*/  F2FP.BF16.F32.PACK_AB R24, R25, R24 ;  /* 0x000000181918723e */ /* 0x000fe200000010ff */
[C---:B------:R-:W-:Y:S01]  /*8e80*/  FFMA R44, R81.reuse, R3, R44 ;  /* 0x00000003512c7223 */ /* 0x040fe2000000002c */
[C---:B------:R-:W-:Y:S01]  /*8e90*/  SHF.L.U32 R3, R136.reuse, 0x10, RZ ;  /* 0x0000001088037819 */ /* 0x040fe200000006ff */
[----:B------:R-:W-:Y:S01]  /*8ea0*/  FFMA R45, R81, R2, R45 ;  /* 0x00000002512d7223 */ /* 0x000fe2000000002d */
[----:B------:R-:W-:Y:S01]  /*8eb0*/  F2FP.BF16.F32.PACK_AB R25, R31, R26 ;  /* 0x0000001a1f19723e */ /* 0x000fe200000010ff */
[----:B------:R-:W-:Y:S01]  /*8ec0*/  FFMA R46, R81, R5, R46 ;  /* 0x00000005512e7223 */ /* 0x000fe2000000002e */
[----:B------:R-:W-:Y:S01]  /*8ed0*/  SHF.L.U32 R5, R137, 0x10, RZ ;  /* 0x0000001089057819 */ /* 0x000fe200000006ff */
[----:B------:R1:W-:Y:S01]  /*8ee0*/  STS.128 [R180+0x8400], R16 ;  /* 0x00840010b4007388 */ /* 0x0003e20000000c00 */
[----:B------:R-:W-:Y:S01]  /*8ef0*/  F2FP.BF16.F32.PACK_AB R26, R29, R28 ;  /* 0x0000001c1d1a723e */ /* 0x000fe200000010ff */
[C---:B------:R-:W-:Y:S01]  /*8f00*/  FFMA R51, R81.reuse, R0, R51 ;  /* 0x0000000051337223 */ /* 0x040fe20000000033 */
[----:B------:R-:W-:Y:S01]  /*8f10*/  LOP3.LUT R0, R136, 0xffff0000, RZ, 0xc0, !PT ;  /* 0xffff000088007812 */ /* 0x000fe200078ec0ff */
[----:B------:R-:W-:Y:S01]  /*8f20*/  FFMA R48, R81, R3, R48 ;  /* 0x0000000351307223 */ /* 0x000fe20000000030 */
[----:B------:R-:W-:Y:S01]  /*8f30*/  F2FP.BF16.F32.PACK_AB R27, R35, R30 ;  /* 0x0000001e231b723e */ /* 0x000fe200000010ff */
[----:B------:R-:W-:Y:S01]  /*8f40*/  FMUL R55, R78, R55 ;  /* 0x000000374e377220 */ /* 0x000fe20000400000 */
[----:B------:R-:W-:Y:S01]  /*8f50*/  LOP3.LUT R2, R137, 0xffff0000, RZ, 0xc0, !PT ;  /* 0xffff000089027812 */ /* 0x000fe200078ec0ff */
[C---:B------:R-:W-:Y:S01]  /*8f60*/  FFMA R49, R81.reuse, R0, R49 ;  /* 0x0000000051317223 */ /* 0x040fe20000000031 */
[C---:B------:R-:W-:Y:S01]  /*8f70*/  SHF.L.U32 R0, R138.reuse, 0x10, RZ ;  /* 0x000000108a007819 */ /* 0x040fe200000006ff */
[----:B------:R-:W-:Y:S01]  /*8f80*/  FFMA R50, R81, R5, R50 ;  /* 0x0000000551327223 */ /* 0x000fe20000000032 */
[----:B------:R-:W-:Y:S01]  /*8f90*/  F2FP.BF16.F32.PACK_AB R32, R33, R32 ;  /* 0x000000202120723e */ /* 0x000fe200000010ff */
[----:B------:R1:W-:Y:S01]  /*8fa0*/  STS.128 [R178+0x8400], R24 ;  /* 0x00840018b2007388 */ /* 0x0003e20000000c00 */
[----:B------:R-:W-:Y:S01]  /*8fb0*/  F2FP.BF16.F32.PACK_AB R33, R39, R34 ;  /* 0x000000222721723e */ /* 0x000fe200000010ff */
[C---:B------:R-:W-:Y:S01]  /*8fc0*/  FFMA R55, R81.reuse, R2, R55 ;  /* 0x0000000251377223 */ /* 0x040fe20000000037 */
[----:B------:R-:W-:Y:S01]  /*8fd0*/  LOP3.LUT R2, R138, 0xffff0000, RZ, 0xc0, !PT ;  /* 0xffff00008a027812 */ /* 0x000fe200078ec0ff */
[----:B------:R-:W-:Y:S01]  /*8fe0*/  FFMA R52, R81, R0, R52 ;  /* 0x0000000051347223 */ /* 0x000fe20000000034 */
[----:B------:R-:W-:Y:S01]  /*8ff0*/  SHF.L.U32 R3, R139, 0x10, RZ ;  /* 0x000000108b037819 */ /* 0x000fe200000006ff */
[C---:B------:R-:W-:Y:S01]  /*9000*/  FMUL R59, R78.reuse, R59 ;  /* 0x0000003b4e3b7220 */ /* 0x040fe20000400000 */
[----:B------:R-:W-:Y:S01]  /*9010*/  F2FP.BF16.F32.PACK_AB R34, R37, R36 ;  /* 0x000000242522723e */ /* 0x000fe200000010ff */
[----:B------:R-:W-:Y:S01]  /*9020*/  FFMA R53, R81, R2, R53 ;  /* 0x0000000251357223 */ /* 0x000fe20000000035 */
[----:B------:R-:W-:Y:S01]  /*9030*/  F2FP.BF16.F32.PACK_AB R35, R43, R38 ;  /* 0x000000262b23723e */ /* 0x000fe200000010ff */
[----:B------:R-:W-:Y:S01]  /*9040*/  FFMA R54, R81, R3, R54 ;  /* 0x0000000351367223 */ /* 0x000fe20000000036 */
[----:B------:R-:W-:Y:S01]  /*9050*/  LOP3.LUT R0, R139, 0xffff0000, RZ, 0xc0, !PT ;  /* 0xffff00008b007812 */ /* 0x000fe200078ec0ff */
[----:B------:R-:W-:Y:S01]  /*9060*/  FMUL R63, R78, R63 ;  /* 0x0000003f4e3f7220 */ /* 0x000fe20000400000 */
[----:B------:R-:W-:Y:S01]  /*9070*/  F2FP.BF16.F32.PACK_AB R40, R41, R40 ;  /* 0x000000282928723e */ /* 0x000fe200000010ff */
[----:B------:R1:W-:Y:S01]  /*9080*/  STS.128 [R177+0x8400], R32 ;  /* 0x00840020b1007388 */ /* 0x0003e20000000c00 */
[C---:B------:R-:W-:Y:S01]  /*9090*/  SHF.L.U32 R3, R144.reuse, 0x10, RZ ;  /* 0x0000001090037819 */ /* 0x040fe200000006ff */
[----:B------:R-:W-:Y:S01]  /*90a0*/  FFMA R59, R81, R0, R59 ;  /* 0x00000000513b7223 */ /* 0x000fe2000000003b */
[----:B------:R-:W-:Y:S01]  /*90b0*/  LOP3.LUT R2, R144, 0xffff0000, RZ, 0xc0, !PT ;  /* 0xffff000090027812 */ /* 0x000fe200078ec0ff */
[----:B------:R-:W-:Y:S01]  /*90c0*/  FMUL R67, R78, R67 ;  /* 0x000000434e437220 */ /* 0x000fe20000400000 */
[----:B------:R-:W-:Y:S01]  /*90d0*/  F2FP.BF16.F32.PACK_AB R41, R47, R42 ;  /* 0x0000002a2f29723e */ /* 0x000fe200000010ff */
[----:B------:R-:W-:Y:S01]  /*90e0*/  FFMA R56, R81, R3, R56 ;  /* 0x0000000351387223 */ /* 0x000fe20000000038 */
[----:B------:R-:W-:Y:S01]  /*90f0*/  SHF.L.U32 R5, R145, 0x10, RZ ;  /* 0x0000001091057819 */ /* 0x000fe200000006ff */
[----:B------:R-:W-:Y:S01]  /*9100*/  FFMA R57, R81, R2, R57 ;  /* 0x0000000251397223 */ /* 0x000fe20000000039 */
[----:B------:R-:W-:Y:S02]  /*9110*/  F2FP.BF16.F32.PACK_AB R42, R45, R44 ;  /* 0x0000002c2d2a723e */ /* 0x000fe400000010ff */
[----:B------:R-:W-:Y:S01]  /*9120*/  F2FP.BF16.F32.PACK_AB R43, R51, R46 ;  /* 0x0000002e332b723e */ /* 0x000fe200000010ff */
[----:B------:R-:W-:Y:S01]  /*9130*/  FFMA R58, R81, R5, R58 ;  /* 0x00000005513a7223 */ /* 0x000fe2000000003a */
[----:B------:R-:W-:Y:S02]  /*9140*/  LOP3.LUT R0, R145, 0xffff0000, RZ, 0xc0, !PT ;  /* 0xffff000091007812 */ /* 0x000fe400078ec0ff */
[C---:B------:R-:W-:Y:S01]  /*9150*/  SHF.L.U32 R3, R146.reuse, 0x10, RZ ;  /* 0x0000001092037819 */ /* 0x040fe200000006ff */
[----:B------:R1:W-:Y:S01]  /*9160*/  STS.128 [R176+0x8400], R40 ;  /* 0x00840028b0007388 */ /* 0x0003e20000000c00 */
        /* <DEDUP_REMOVED lines=8> */
[----:B------:R-:W-:Y:S02]  /*91f0*/  F2FP.BF16.F32.PACK_AB R49, R55, R50 ;  /* 0x000000323731723e */ /* 0x000fe400000010ff */
[----:B------:R-:W-:Y:S01]  /*9200*/  F2FP.BF16.F32.PACK_AB R50, R53, R52 ;  /* 0x000000343532723e */ /* 0x000fe200000010ff */
[----:B------:R-:W-:Y:S01]  /*9210*/  FFMA R67, R81, R4, R67 ;  /* 0x0000000451437223 */ /* 0x000fe20000000043 */
[----:B------:R-:W-:Y:S02]  /*9220*/  F2FP.BF16.F32.PACK_AB R51, R59, R54 ;  /* 0x000000363b33723e */ /* 0x000fe400000010ff */
[----:B------:R-:W-:Y:S02]  /*9230*/  F2FP.BF16.F32.PACK_AB R56, R57, R56 ;  /* 0x000000383938723e */ /* 0x000fe400000010ff */
        /* <DEDUP_REMOVED lines=23> */
[----:B--2---:R-:W-:Y:S04]  /*93b0*/  DEPBAR.LE SB0, 0x1 ;  /* 0x000080400000791a */ /* 0x004fe80000000000 */
.L_x_112:
[----:B------:R-:W-:Y:S05]  /*93c0*/  BSYNC.RECONVERGENT B0 ;  /* 0x0000000000007941 */ /* 0x000fea0003800200 */
.L_x_111:
        /* <DEDUP_REMOVED lines=8> */
[----:B--2---:R-:W-:Y:S06]  /*9450*/  @!P6 BRA `(.L_x_114) ;  /* 0x00000000006ce947 */ /* 0x004fec0003800000 */
[----:B------:R-:W-:Y:S01]  /*9460*/  ISETP.NE.AND P1, PT, R109, RZ, PT ;  /* 0x000000ff6d00720c */ /* 0x000fe20003f25270 */
[----:B------:R-:W-:Y:S01]  /*9470*/  BSSY B0, `(.L_x_115) ;  /* 0x000000b000007945 */ /* 0x000fe20003800000 */
[----:B------:R-:W-:Y:S11]  /*9480*/  ISETP.NE.AND P0, PT, R103, RZ, PT ;  /* 0x000000ff6700720c */ /* 0x000ff60003f05270 */
[----:B------:R-:W-:Y:S05]  /*9490*/  @P1 IMAD R101, R101, 0x4000, R182 ;  /* 0x0000400065651824 */ /* 0x000fea00078e02b6 */
[----:B-1----:R-:W-:Y:S04]  /*94a0*/  @P1 IADD3 R9, PT, PT, R101, UR48, RZ ;  /* 0x0000003065091c10 */ /* 0x002fe8000fffe0ff */
[----:B------:R-:W-:Y:S01]  /*94b0*/  @P1 IADD3 R7, PT, PT, R102, R9, RZ ;  /* 0x0000000966071210 */ /* 0x000fe20007ffe0ff */
[--C-:B------:R-:W-:Y:S02]  /*94c0*/  @P1 IMAD.IADD R5, R100, 0x1, R9.reuse ;  /* 0x0000000164051824 */ /* 0x100fe400078e0209 */
[----:B------:R-:W-:Y:S01]  /*94d0*/  @P1 IMAD.IADD R2, R108, 0x1, R9 ;  /* 0x000000016c021824 */ /* 0x000fe200078e0209 */
[----:B------:R-:W-:Y:S06]  /*94e0*/  @P0 BRA `(.L_x_116) ;  /* 0x00000000000c0947 */ /* 0x000fec0003800000 */
[----:B------:R-:W-:Y:S04]  /*94f0*/  SHF.L.U32 R0, R167, 0x1f, RZ ;  /* 0x0000001fa7007819 */ /* 0x000fe800000006ff */
[----:B------:R-:W1:Y:S02]  /*9500*/  SYNCS.PHASECHK.TRANS64.TRYWAIT P0, [R3+URZ+0x20], R0 ;  /* 0x00002000030075a7 */ /* 0x000e6400080011ff */
[----:B-1----:R-:W-:Y:S05]  /*9510*/  @!P0 BRA `(.L_x_117) ;  /* 0x0000001c00f48947 */ /* 0x002fea0003800000 */
.L_x_116:
[----:B------:R-:W-:Y:S05]  /*9520*/  BSYNC B0 ;  /* 0x0000000000007941 */ /* 0x000fea0003800000 */
.L_x_115:
[----:B------:R-:W-:Y:S11]  /*9530*/  ISETP.NE.AND P0, PT, R109, RZ, PT ;  /* 0x000000ff6d00720c */ /* 0x000ff60003f05270 */
[----:B------:R-:W-:Y:S02]  /*9540*/  @!UPT UIADD3 URZ, UPT, UPT, URZ, URZ, URZ ;  /* 0x000000fffffff290 */ /* 0x000fe4000fffe0ff */
[----:B------:R2:W4:Y:S01]  /*9550*/  @P0 LDS.128 R88, [R101+UR48+0x400] ;  /* 0x0004003065580984 */ /* 0x0005220008000c00 */
[----:B-1----:R-:W-:Y:S01]  /*9560*/  @P0 IMAD.IADD R3, R102, 0x1, R5 ;  /* 0x0000000166030824 */ /* 0x002fe200078e0205 */
        /* <DEDUP_REMOVED lines=10> */
.L_x_114:
[----:B------:R-:W-:Y:S05]  /*9610*/  BSYNC B1 ;  /* 0x0000000000017941 */ /* 0x000fea0003800000 */
.L_x_113:
[----:B--2---:R-:W-:Y:S05]  /*9620*/  VIADD R3, R80, 0xc0 ;  /* 0x000000c050037836 */ /* 0x004fea0000000000 */
[----:B------:R-:W-:Y:S04]  /*9630*/  SHF.R.U32.HI R3, RZ, 0x15, R3 ;  /* 0x00000015ff037819 */ /* 0x000fe80000011603 */
[----:B------:R-:W-:Y:S11]  /*9640*/  LOP3.LUT P0, RZ, R3, 0x3, R162, 0x48, !PT ;  /* 0x0000000303ff7812 */ /* 0x000ff600078048a2 */
[----:B------:R-:W-:Y:S02]  /*9650*/  @!UPT UIADD3 URZ, UPT, UPT, URZ, URZ, URZ ;  /* 0x000000fffffff290 */ /* 0x000fe4000fffe0ff */
[----:B------:R-:W-:Y:S05]  /*9660*/  @!P0 BRA `(.L_x_118) ;  /* 0x0000000000408947 */ /* 0x000fea0003800000 */
[----:B------:R-:W2:Y:S01]  /*9670*/  LDCU.64 UR8, c[0x4][0x70] ;  /* 0x01000e00ff0877ac */ /* 0x000ea20008000a00 */
[----:B------:R-:W-:Y:S01]  /*9680*/  MOV R3, 0x0 ;  /* 0x0000000000037802 */ /* 0x000fe20000000f00 */
[----:B------:R-:W-:Y:S02]  /*9690*/  HFMA2 R12, -RZ, RZ, 0, 5.9604644775390625e-08 ;  /* 0x00000001ff0c7431 */ /* 0x000fe400000001ff */
[----:B-1----:R-:W-:Y:S02]  /*96a0*/  IMAD.MOV.U32 R8, RZ, RZ, 0x192 ;  /* 0x00000192ff087424 */ /* 0x002fe400078e00ff */
[----:B------:R-:W-:Y:S01]  /*96b0*/  IMAD.MOV.U32 R13, RZ, RZ, RZ ;  /* 0x000000ffff0d7224 */ /* 0x000fe200078e00ff */
[----:B------:R-:W1:Y:S01]  /*96c0*/  LDCU.64 UR6, c[0x4][0x78] ;  /* 0x01000f00ff0677ac */ /* 0x000e620008000a00 */
[----:B------:R-:W3:Y:S01]  /*96d0*/  LDC.64 R2, c[0x4][R3] ;  /* 0x0100000003027b82 */ /* 0x000ee20000000a00 */
[----:B------:R-:W5:Y:S01]  /*96e0*/  LDCU.64 UR4, c[0x4][0x10] ;  /* 0x01000200ff0477ac */ /* 0x000f620008000a00 */
[----:B--2---:R-:W-:Y:S01]  /*96f0*/  MOV R5, UR9 ;  /* 0x0000000900057c02 */ /* 0x004fe20008000f00 */
[----:B------:R-:W-:Y:S01]  /*9700*/  IMAD.U32 R4, RZ, RZ, UR8 ;  /* 0x00000008ff047e24 */ /* 0x000fe2000f8e00ff */
[----:B-1----:R-:W-:Y:S01]  /*9710*/  MOV R7, UR7 ;  /* 0x0000000700077c02 */ /* 0x002fe20008000f00 */
[----:B------:R-:W-:Y:S01]  /*9720*/  IMAD.U32 R6, RZ, RZ, UR6 ;  /* 0x00000006ff067e24 */ /* 0x000fe2000f8e00ff */
[----:B-----5:R-:W-:Y:S01]  /*9730*/  MOV R11, UR5 ;  /* 0x00000005000b7c02 */ /* 0x020fe20008000f00 */
[----:B------:R-:W-:Y:S02]  /*9740*/  IMAD.U32 R10, RZ, RZ, UR4 ;  /* 0x00000004ff0a7e24 */ /* 0x000fe4000f8e00ff */
[----:B------:R-:W-:Y:S07]  /*9750*/  LEPC R20, `(.L_x_118) ;  /* 0x000000001014794e */ /* 0x000fee0000000000 */
[----:B---34-:R-:W-:Y:S05]  /*9760*/  CALL.ABS.NOINC R2 ;  /* 0x0000000002007343 */ /* 0x018fea0003c00000 */
.L_x_118:
[----:B------:R-:W-:Y:S01]  /*9770*/  ISETP.NE.AND P0, PT, R170, RZ, PT ;  /* 0x000000ffaa00720c */ /* 0x000fe20003f05270 */
[----:B------:R-:W-:Y:S05]  /*9780*/  WARPSYNC.ALL ;  /* 0x0000000000007948 */ /* 0x000fea0003800000 */
[----:B------:R-:W-:Y:S01]  /*9790*/  R2UR UR4, R80 ;  /* 0x00000000500472ca */ /* 0x000fe200000e0000 */
[----:B------:R-:W-:Y:S01]  /*97a0*/  BSSY.RECONVERGENT B0, `(.L_x_119) ;  /* 0x0000100000007945 */ /* 0x000fe20003800200 */
[----:B------:R-:W-:Y:S02]  /*97b0*/  R2UR UR5, R87 ;  /* 0x00000000570572ca */ /* 0x000fe400000e0000 */
[C---:B----4-:R-:W-:Y:S02]  /*97c0*/  SHF.L.U32 R82, R88.reuse, 0x10, RZ ;  /* 0x0000001058527819 */ /* 0x050fe400000006ff */
[----:B------:R-:W-:Y:S02]  /*97d0*/  LOP3.LUT R84, R88, 0xffff0000, RZ, 0xc0, !PT ;  /* 0xffff000058547812 */ /* 0x000fe400078ec0ff */
[C---:B------:R-:W-:Y:S02]  /*97e0*/  SHF.L.U32 R83, R89.reuse, 0x10, RZ ;  /* 0x0000001059537819 */ /* 0x040fe400000006ff */
[----:B------:R-:W-:Y:S02]  /*97f0*/  LOP3.LUT R86, R89, 0xffff0000, RZ, 0xc0, !PT ;  /* 0xffff000059567812 */ /* 0x000fe400078ec0ff */
[C---:B------:R-:W-:Y:S01]  /*9800*/  SHF.L.U32 R85, R90.reuse, 0x10, RZ ;  /* 0x000000105a557819 */ /* 0x040fe200000006ff */
[----:B-1----:R-:W1:Y:S01]  /*9810*/  LDTM.x64 R4, tmem[UR4+0xc0] ;  /* 0x0000c004000479ee */ /* 0x002e620008340000 */
[----:B------:R-:W-:Y:S01]  /*9820*/  LOP3.LUT R88, R90, 0xffff0000, RZ, 0xc0, !PT ;  /* 0xffff00005a587812 */ /* 0x000fe200078ec0ff */
[----:B------:R-:W-:Y:S01]  /*9830*/  NOP ;  /* 0x0000000000007918 */ /* 0x000fe20000000000 */
[C---:B------:R-:W-:Y:S01]  /*9840*/  SHF.L.U32 R87, R91.reuse, 0x10, RZ ;  /* 0x000000105b577819 */ /* 0x040fe200000006ff */
[----:B------:R-:W-:Y:S01]  /*9850*/  UIADD3 UR5, UPT, UPT, UR5, 0xa0, URZ ;  /* 0x000000a005057890 */ /* 0x000fe2000fffe0ff */
[----:B------:R-:W-:Y:S02]  /*9860*/  LOP3.LUT R90, R91, 0xffff0000, RZ, 0xc0, !PT ;  /* 0xffff00005b5a7812 */ /* 0x000fe400078ec0ff */
[C---:B------:R-:W-:Y:S01]  /*9870*/  SHF.L.U32 R89, R96.reuse, 0x10, RZ ;  /* 0x0000001060597819 */ /* 0x040fe200000006ff */
[----:B------:R-:W-:Y:S01]  /*9880*/  UPRMT UR5, UR37, 0x654, UR5 ;  /* 0x0000065425057896 */ /* 0x000fe20008000005 */
[----:B------:R-:W-:Y:S02]  /*9890*/  LOP3.LUT R91, R96, 0xffff0000, RZ, 0xc0, !PT ;  /* 0xffff0000605b7812 */ /* 0x000fe400078ec0ff */
[C---:B------:R-:W-:Y:S02]  /*98a0*/  SHF.L.U32 R92, R97.reuse, 0x10, RZ ;  /* 0x00000010615c7819 */ /* 0x040fe400000006ff */
[----:B------:R-:W-:Y:S02]  /*98b0*/  LOP3.LUT R94, R97, 0xffff0000, RZ, 0xc0, !PT ;  /* 0xffff0000615e7812 */ /* 0x000fe400078ec0ff */
[C---:B------:R-:W-:Y:S02]  /*98c0*/  SHF.L.U32 R93, R98.reuse, 0x10, RZ ;  /* 0x00000010625d7819 */ /* 0x040fe400000006ff */
[----:B------:R-:W-:Y:S01]  /*98d0*/  LOP3.LUT R96, R98, 0xffff0000, RZ, 0xc0, !PT ;  /* 0xffff000062607812 */ /* 0x000fe200078ec0ff */
[----:B-1----:R-:W-:Y:S01]  /*98e0*/  SYNCS.ARRIVE.TRANS64.RED.A1T0 RZ, [UR5], RZ ;  /* 0x000000ffffff79a7 */ /* 0x002fe20008100405 */
[C---:B------:R-:W-:Y:S02]  /*98f0*/  SHF.L.U32 R95, R99.reuse, 0x10, RZ ;  /* 0x00000010635f7819 */ /* 0x040fe400000006ff */
[----:B------:R-:W-:Y:S02]  /*9900*/  LOP3.LUT R98, R99, 0xffff0000, RZ, 0xc0, !PT ;  /* 0xffff000063627812 */ /* 0x000fe400078ec0ff */
[----:B------:R-:W-:Y:S01]  /*9910*/  SHF.L.U32 R97, R104, 0x10, RZ ;  /* 0x0000001068617819 */ /* 0x000fe200000006ff */
[----:B------:R-:W-:Y:S01]  /*9920*/  FMUL R4, R78, R4 ;  /* 0x000000044e047220 */ /* 0x000fe20000400000 */
[----:B------:R-:W-:Y:S01]  /*9930*/  LOP3.LUT R100, R104, 0xffff0000, RZ, 0xc0, !PT ;  /* 0xffff000068647812 */ /* 0x000fe200078ec0ff */
[----:B------:R-:W-:Y:S01]  /*9940*/  FMUL R5, R78, R5 ;  /* 0x000000054e057220 */ /* 0x000fe20000400000 */
[----:B------:R-:W-:Y:S01]  /*9950*/  SHF.L.U32 R99, R105, 0x10, RZ ;  /* 0x0000001069637819 */ /* 0x000fe200000006ff */
[----:B------:R-:W-:Y:S01]  /*9960*/  FFMA R4, R81, R82, R4 ;  /* 0x0000005251047223 */ /* 0x000fe20000000004 */
[----:B------:R-:W-:Y:S01]  /*9970*/  LOP3.LUT R102, R105, 0xffff0000, RZ, 0xc0, !PT ;  /* 0xffff000069667812 */ /* 0x000fe200078ec0ff */
[----:B------:R-:W-:Y:S01]  /*9980*/  FFMA R5, R81, R84, R5 ;  /* 0x0000005451057223 */ /* 0x000fe20000000005 */
[----:B------:R-:W-:Y:S01]  /*9990*/  SHF.L.U32 R101, R106, 0x10, RZ ;  /* 0x000000106a657819 */ /* 0x000fe200000006ff */
[----:B------:R-:W-:Y:S01]  /*99a0*/  FMUL R6, R78, R6 ;  /* 0x000000064e067220 */ /* 0x000fe20000400000 */
[----:B------:R-:W-:Y:S01]  /*99b0*/  LOP3.LUT R104, R106, 0xffff0000, RZ, 0xc0, !PT ;  /* 0xffff00006a687812 */ /* 0x000fe200078ec0ff */
[C---:B------:R-:W-:Y:S01]  /*99c0*/  FMUL R7, R78.reuse, R7 ;  /* 0x000000074e077220 */ /* 0x040fe20000400000 */
[----:B------:R-:W-:Y:S01]  /*99d0*/  F2FP.BF16.F32.PACK_AB R4, R5, R4 ;  /* 0x000000040504723e */ /* 0x000fe200000010ff */
[----:B------:R-:W-:Y:S01]  /*99e0*/  FFMA R6, R81, R83, R6 ;  /* 0x0000005351067223 */ /* 0x000fe20000000006 */
[----:B------:R-:W-:Y:S01]  /*99f0*/  SHF.L.U32 R103, R107, 0x10, RZ ;  /* 0x000000106b677819 */ /* 0x000fe200000006ff */
[----:B------:R-:W-:Y:S01]  /*9a00*/  FFMA R7, R81, R86, R7 ;  /* 0x0000005651077223 */ /* 0x000fe20000000007 */
[----:B------:R-:W-:Y:S01]  /*9a10*/  LOP3.LUT R106, R107, 0xffff0000, RZ, 0xc0, !PT ;  /* 0xffff00006b6a7812 */ /* 0x000fe200078ec0ff */
[----:B------:R-:W-:Y:S01]  /*9a20*/  FMUL R8, R78, R8 ;  /* 0x000000084e087220 */ /* 0x000fe20000400000 */
[----:B------:R-:W-:Y:S01]  /*9a30*/  SHF.L.U32 R105, R112, 0x10, RZ ;  /* 0x0000001070697819 */ /* 0x000fe200000006ff */
[----:B------:R-:W-:Y:S01]  /*9a40*/  FMUL R9, R78, R9 ;  /* 0x000000094e097220 */ /* 0x000fe20000400000 */
[----:B------:R-:W-:Y:S01]  /*9a50*/  F2FP.BF16.F32.PACK_AB R5, R7, R6 ;  /* 0x000000060705723e */ /* 0x000fe200000010ff */
[C---:B------:R-:W-:Y:S01]  /*9a60*/  FFMA R8, R81.reuse, R85, R8 ;  /* 0x0000005551087223 */ /* 0x040fe20000000008 */
[----:B------:R-:W-:Y:S01]  /*9a70*/  LOP3.LUT R108, R112, 0xffff0000, RZ, 0xc0, !PT ;  /* 0xffff0000706c7812 */ /* 0x000fe200078ec0ff */
[----:B------:R-:W-:Y:S01]  /*9a80*/  FFMA R9, R81, R88, R9 ;  /* 0x0000005851097223 */ /* 0x000fe20000000009 */
[C---:B------:R-:W-:Y:S01]  /*9a90*/  SHF.L.U32 R107, R113.reuse, 0x10, RZ ;  /* 0x00000010716b7819 */ /* 0x040fe200000006ff */
[C---:B------:R-:W-:Y:S01]  /*9aa0*/  FMUL R10, R78.reuse, R10 ;  /* 0x0000000a4e0a7220 */ /* 0x040fe20000400000 */
[----:B------:R-:W-:Y:S01]  /*9ab0*/  LOP3.LUT R110, R113, 0xffff0000, RZ, 0xc0, !PT ;  /* 0xffff0000716e7812 */ /* 0x000fe200078ec0ff */
[----:B------:R-:W-:Y:S01]  /*9ac0*/  FMUL R11, R78, R11 ;  /* 0x0000000b4e0b7220 */ /* 0x000fe20000400000 */
[----:B------:R-:W-:Y:S01]  /*9ad0*/  F2FP.BF16.F32.PACK_AB R6, R9, R8 ;  /* 0x000000080906723e */ /* 0x000fe200000010ff */
[C---:B------:R-:W-:Y:S01]  /*9ae0*/  FFMA R10, R81.reuse, R87, R10 ;  /* 0x00000057510a7223 */ /* 0x040fe2000000000a */
[C---:B------:R-:W-:Y:S01]  /*9af0*/  SHF.L.U32 R109, R114.reuse, 0x10, RZ ;  /* 0x00000010726d7819 */ /* 0x040fe200000006ff */
[----:B------:R-:W-:Y:S01]  /*9b00*/  FFMA R11, R81, R90, R11 ;  /* 0x0000005a510b7223 */ /* 0x000fe2000000000b */
[----:B------:R-:W-:Y:S01]  /*9b10*/  LOP3.LUT R112, R114, 0xffff0000, RZ, 0xc0, !PT ;  /* 0xffff000072707812 */ /* 0x000fe200078ec0ff */
[C---:B------:R-:W-:Y:S01]  /*9b20*/  FMUL R0, R78.reuse, R12 ;  /* 0x0000000c4e007220 */ /* 0x040fe20000400000 */
[----:B------:R-:W-:Y:S01]  /*9b30*/  SHF.L.U32 R111, R115, 0x10, RZ ;  /* 0x00000010736f7819 */ /* 0x000fe200000006ff */
[C---:B------:R-:W-:Y:S01]  /*9b40*/  FMUL R2, R78.reuse, R13 ;  /* 0x0000000d4e027220 */ /* 0x040fe20000400000 */
[----:B------:R-:W-:Y:S01]  /*9b50*/  F2FP.BF16.F32.PACK_AB R7, R11, R10 ;  /* 0x0000000a0b07723e */ /* 0x000fe200000010ff */
[C---:B------:R-:W-:Y:S01]  /*9b60*/  FMUL R3, R78.reuse, R14 ;  /* 0x0000000e4e037220 */ /* 0x040fe20000400000 */
[----:B------:R-:W-:Y:S01]  /*9b70*/  LOP3.LUT R114, R115, 0xffff0000, RZ, 0xc0, !PT ;  /* 0xffff000073727812 */ /* 0x000fe200078ec0ff */
[----:B------:R-:W-:Y:S01]  /*9b80*/  FMUL R15, R78, R15 ;  /* 0x0000000f4e0f7220 */ /* 0x000fe20000400000 */
[C---:B------:R-:W-:Y:S01]  /*9b90*/  SHF.L.U32 R113, R120.reuse, 0x10, RZ ;  /* 0x0000001078717819 */ /* 0x040fe200000006ff */
[----:B------:R-:W-:Y:S01]  /*9ba0*/  FFMA R0, R81, R89, R0 ;  /* 0x0000005951007223 */ /* 0x000fe20000000000 */
[----:B------:R-:W-:Y:S01]  /*9bb0*/  LOP3.LUT R116, R120, 0xffff0000, RZ, 0xc0, !PT ;  /* 0xffff000078747812 */ /* 0x000fe200078ec0ff */
[C---:B------:R-:W-:Y:S01]  /*9bc0*/  FMUL R12, R78.reuse, R16 ;  /* 0x000000104e0c7220 */ /* 0x040fe20000400000 */
[----:B------:R-:W-:Y:S01]  /*9bd0*/  SHF.L.U32 R115, R121, 0x10, RZ ;  /* 0x0000001079737819 */ /* 0x000fe200000006ff */
[----:B------:R-:W-:Y:S01]  /*9be0*/  FFMA R2, R81, R91, R2 ;  /* 0x0000005b51027223 */ /* 0x000fe20000000002 */
[----:B------:R-:W-:Y:S01]  /*9bf0*/  LOP3.LUT R118, R121, 0xffff0000, RZ, 0xc0, !PT ;  /* 0xffff000079767812 */ /* 0x000fe200078ec0ff */
[----:B------:R-:W-:Y:S01]  /*9c00*/  FMUL R13, R78, R17 ;  /* 0x000000114e0d7220 */ /* 0x000fe20000400000 */
[----:B------:R-:W-:Y:S01]  /*9c10*/  SHF.L.U32 R117, R122, 0x10, RZ ;  /* 0x000000107a757819 */ /* 0x000fe200000006ff */
[C---:B------:R-:W-:Y:S01]  /*9c20*/  FFMA R3, R81.reuse, R92, R3 ;  /* 0x0000005c51037223 */ /* 0x040fe20000000003 */
[----:B------:R-:W-:Y:S01]  /*9c30*/  F2FP.BF16.F32.PACK_AB R8, R2, R0 ;  /* 0x000000000208723e */ /* 0x000fe200000010ff */
[----:B------:R-:W-:Y:S01]  /*9c40*/  FMUL R14, R78, R18 ;  /* 0x000000124e0e7220 */ /* 0x000fe20000400000 */
[----:B------:R-:W-:Y:S01]  /*9c50*/  LOP3.LUT R120, R122, 0xffff0000, RZ, 0xc0, !PT ;  /* 0xffff00007a787812 */ /* 0x000fe200078ec0ff */
[----:B------:R-:W-:Y:S01]  /*9c60*/  FFMA R15, R81, R94, R15 ;  /* 0x0000005e510f7223 */ /* 0x000fe2000000000f */
[C---:B------:R-:W-:Y:S01]  /*9c70*/  SHF.L.U32 R119, R123.reuse, 0x10, RZ ;  /* 0x000000107b777819 */ /* 0x040fe200000006ff */
[C---:B------:R-:W-:Y:S01]  /*9c80*/  FMUL R19, R78.reuse, R19 ;  /* 0x000000134e137220 */ /* 0x040fe20000400000 */
[----:B------:R-:W-:Y:S01]  /*9c90*/  LOP3.LUT R122, R123, 0xffff0000, RZ, 0xc0, !PT ;  /* 0xffff00007b7a7812 */ /* 0x000fe200078ec0ff */
[----:B------:R-:W-:Y:S01]  /*9ca0*/  FFMA R12, R81, R93, R12 ;  /* 0x0000005d510c7223 */ /* 0x000fe2000000000c */
[----:B------:R-:W-:Y:S01]  /*9cb0*/  F2FP.BF16.F32.PACK_AB R9, R15, R3 ;  /* 0x000000030f09723e */ /* 0x000fe200000010ff */
[----:B------:R-:W-:Y:S01]  /*9cc0*/  FMUL R16, R78, R20 ;  /* 0x000000144e107220 */ /* 0x000fe20000400000 */
[C---:B------:R-:W-:Y:S01]  /*9cd0*/  SHF.L.U32 R121, R128.reuse, 0x10, RZ ;  /* 0x0000001080797819 */ /* 0x040fe200000006ff */
[----:B------:R1:W-:Y:S01]  /*9ce0*/  STS.128 [R182+UR48+0xc400], R4 ;  /* 0x00c40004b6007988 */ /* 0x0003e20008000c30 */
[C---:B------:R-:W-:Y:S01]  /*9cf0*/  FFMA R13, R81.reuse, R96, R13 ;  /* 0x00000060510d7223 */ /* 0x040fe2000000000d */
[----:B------:R-:W-:Y:S01]  /*9d00*/  LOP3.LUT R124, R128, 0xffff0000, RZ, 0xc0, !PT ;  /* 0xffff0000807c7812 */ /* 0x000fe200078ec0ff */
[C---:B------:R-:W-:Y:S01]  /*9d10*/  FFMA R14, R81.reuse, R95, R14 ;  /* 0x0000005f510e7223 */ /* 0x040fe2000000000e */
[----:B------:R-:W-:Y:S01]  /*9d20*/  FFMA R19, R81, R98, R19 ;  /* 0x0000006251137223 */ /* 0x000fe20000000013 */
[----:B------:R-:W-:Y:S01]  /*9d30*/  SHF.L.U32 R123, R129, 0x10, RZ ;  /* 0x00000010817b7819 */ /* 0x000fe200000006ff */
[----:B------:R-:W-:Y:S01]  /*9d40*/  FFMA R16, R81, R97, R16 ;  /* 0x0000006151107223 */ /* 0x000fe20000000010 */
[----:B------:R-:W-:Y:S01]  /*9d50*/  F2FP.BF16.F32.PACK_AB R10, R13, R12 ;  /* 0x0000000c0d0a723e */ /* 0x000fe200000010ff */
[C---:B------:R-:W-:Y:S01]  /*9d60*/  FMUL R17, R78.reuse, R21 ;  /* 0x000000154e117220 */ /* 0x040fe20000400000 */
[----:B------:R-:W-:Y:S01]  /*9d70*/  F2FP.BF16.F32.PACK_AB R11, R19, R14 ;  /* 0x0000000e130b723e */ /* 0x000fe200000010ff */
[C---:B------:R-:W-:Y:S01]  /*9d80*/  FMUL R18, R78.reuse, R22 ;  /* 0x000000164e127220 */ /* 0x040fe20000400000 */
[C---:B------:R-:W-:Y:S01]  /*9d90*/  FMUL R23, R78.reuse, R23 ;  /* 0x000000174e177220 */ /* 0x040fe20000400000 */
[----:B------:R-:W-:Y:S01]  /*9da0*/  FFMA R17, R81, R100, R17 ;  /* 0x0000006451117223 */ /* 0x000fe20000000011 */
[C---:B------:R-:W-:Y:S01]  /*9db0*/  FMUL R20, R78.reuse, R24 ;  /* 0x000000184e147220 */ /* 0x040fe20000400000 */
[----:B------:R-:W-:Y:S01]  /*9dc0*/  LOP3.LUT R126, R129, 0xffff0000, RZ, 0xc0, !PT ;  /* 0xffff0000817e7812 */ /* 0x000fe200078ec0ff */
[----:B------:R1:W-:Y:S01]  /*9dd0*/  STS.128 [R181+0xc400], R8 ;  /* 0x00c40008b5007388 */ /* 0x0003e20000000c00 */
[----:B------:R-:W-:Y:S01]  /*9de0*/  FFMA R18, R81, R99, R18 ;  /* 0x0000006351127223 */ /* 0x000fe20000000012 */
[----:B------:R-:W-:Y:S01]  /*9df0*/  F2FP.BF16.F32.PACK_AB R16, R17, R16 ;  /* 0x000000101110723e */ /* 0x000fe200000010ff */
[C---:B------:R-:W-:Y:S01]  /*9e00*/  FFMA R23, R81.reuse, R102, R23 ;  /* 0x0000006651177223 */ /* 0x040fe20000000017 */
[----:B------:R-:W-:Y:S01]  /*9e10*/  FFMA R20, R81, R101, R20 ;  /* 0x0000006551147223 */ /* 0x000fe20000000014 */
[----:B------:R-:W-:Y:S01]  /*9e20*/  FMUL R21, R78, R25 ;  /* 0x000000194e157220 */ /* 0x000fe20000400000 */
[----:B------:R-:W-:Y:S01]  /*9e30*/  SHF.L.U32 R125, R130, 0x10, RZ ;  /* 0x00000010827d7819 */ /* 0x000fe200000006ff */
[C---:B------:R-:W-:Y:S01]  /*9e40*/  FMUL R22, R78.reuse, R26 ;  /* 0x0000001a4e167220 */ /* 0x040fe20000400000 */
[----:B------:R-:W-:Y:S01]  /*9e50*/  F2FP.BF16.F32.PACK_AB R17, R23, R18 ;  /* 0x000000121711723e */ /* 0x000fe200000010ff */
[C---:B------:R-:W-:Y:S01]  /*9e60*/  FFMA R21, R81.reuse, R104, R21 ;  /* 0x0000006851157223 */ /* 0x040fe20000000015 */
[----:B------:R-:W-:Y:S01]  /*9e70*/  FMUL R27, R78, R27 ;  /* 0x0000001b4e1b7220 */ /* 0x000fe20000400000 */
[----:B------:R-:W-:Y:S01]  /*9e80*/  FFMA R22, R81, R103, R22 ;  /* 0x0000006751167223 */ /* 0x000fe20000000016 */
[----:B------:R-:W-:Y:S01]  /*9e90*/  LOP3.LUT R128, R130, 0xffff0000, RZ, 0xc0, !PT ;  /* 0xffff000082807812 */ /* 0x000fe200078ec0ff */
[C---:B------:R-:W-:Y:S01]  /*9ea0*/  FMUL R24, R78.reuse, R28 ;  /* 0x0000001c4e187220 */ /* 0x040fe20000400000 */
[----:B------:R-:W-:Y:S01]  /*9eb0*/  F2FP.BF16.F32.PACK_AB R18, R21, R20 ;  /* 0x000000141512723e */ /* 0x000fe200000010ff */
[C---:B------:R-:W-:Y:S01]  /*9ec0*/  FFMA R27, R81.reuse, R106, R27 ;  /* 0x0000006a511b7223 */ /* 0x040fe2000000001b */
[C---:B------:R-:W-:Y:S01]  /*9ed0*/  FMUL R25, R78.reuse, R29 ;  /* 0x0000001d4e197220 */ /* 0x040fe20000400000 */
[----:B------:R-:W-:Y:S01]  /*9ee0*/  FFMA R24, R81, R105, R24 ;  /* 0x0000006951187223 */ /* 0x000fe20000000018 */
[----:B------:R-:W-:Y:S01]  /*9ef0*/  SHF.L.U32 R127, R131, 0x10, RZ ;  /* 0x00000010837f7819 */ /* 0x000fe200000006ff */
[C---:B------:R-:W-:Y:S01]  /*9f00*/  FMUL R26, R78.reuse, R30 ;  /* 0x0000001e4e1a7220 */ /* 0x040fe20000400000 */
[----:B------:R-:W-:Y:S01]  /*9f10*/  F2FP.BF16.F32.PACK_AB R19, R27, R22 ;  /* 0x000000161b13723e */ /* 0x000fe200000010ff */
[C---:B------:R-:W-:Y:S01]  /*9f20*/  FFMA R25, R81.reuse, R108, R25 ;  /* 0x0000006c51197223 */ /* 0x040fe20000000019 */
[C---:B------:R-:W-:Y:S01]  /*9f30*/  FMUL R31, R78.reuse, R31 ;  /* 0x0000001f4e1f7220 */ /* 0x040fe20000400000 */
[----:B------:R-:W-:Y:S01]  /*9f40*/  FFMA R26, R81, R107, R26 ;  /* 0x0000006b511a7223 */ /* 0x000fe2000000001a */
[----:B------:R-:W-:Y:S01]  /*9f50*/  LOP3.LUT R130, R131, 0xffff0000, RZ, 0xc0, !PT ;  /* 0xffff000083827812 */ /* 0x000fe200078ec0ff */
[----:B------:R1:W-:Y:S01]  /*9f60*/  STS.128 [R180+0xc400], R16 ;  /* 0x00c40010b4007388 */ /* 0x0003e20000000c00 */
[----:B------:R-:W-:Y:S01]  /*9f70*/  F2FP.BF16.F32.PACK_AB R24, R25, R24 ;  /* 0x000000181918723e */ /* 0x000fe200000010ff */
[C---:B------:R-:W-:Y:S01]  /*9f80*/  FFMA R31, R81.reuse, R110, R31 ;  /* 0x0000006e511f7223 */ /* 0x040fe2000000001f */
[C---:B------:R-:W-:Y:S01]  /*9f90*/  FMUL R28, R78.reuse, R32 ;  /* 0x000000204e1c7220 */ /* 0x040fe20000400000 */
[C---:B------:R-:W-:Y:S01]  /*9fa0*/  FMUL R29, R78.reuse, R33 ;  /* 0x000000214e1d7220 */ /* 0x040fe20000400000 */
[----:B------:R-:W-:Y:S01]  /*9fb0*/  FMUL R30, R78, R34 ;  /* 0x000000224e1e7220 */ /* 0x000fe20000400000 */
[----:B------:R-:W-:Y:S01]  /*9fc0*/  SHF.L.U32 R129, R136, 0x10, RZ ;  /* 0x0000001088817819 */ /* 0x000fe200000006ff */
[----:B------:R-:W-:Y:S01]  /*9fd0*/  FFMA R28, R81, R109, R28 ;  /* 0x0000006d511c7223 */ /* 0x000fe2000000001c */
[----:B------:R-:W-:Y:S01]  /*9fe0*/  F2FP.BF16.F32.PACK_AB R25, R31, R26 ;  /* 0x0000001a1f19723e */ /* 0x000fe200000010ff */
[C---:B------:R-:W-:Y:S01]  /*9ff0*/  FFMA R29, R81.reuse, R112, R29 ;  /* 0x00000070511d7223 */ /* 0x040fe2000000001d */
[----:B------:R-:W-:Y:S01]  /*a000*/  FFMA R30, R81, R111, R30 ;  /* 0x0000006f511e7223 */ /* 0x000fe2000000001e */
[----:B------:R-:W-:Y:S01]  /*a010*/  FMUL R35, R78, R35 ;  /* 0x000000234e237220 */ /* 0x000fe20000400000 */
        /* <DEDUP_REMOVED lines=34> */
[----:B------:R-:W-:Y:S01]  /*a240*/  FFMA R41, R81, R124, R41 ;  /* 0x0000007c51297223 */ /* 0x000fe20000000029 */
[C---:B------:R-:W-:Y:S01]  /*a250*/  FMUL R47, R78.reuse, R47 ;  /* 0x0000002f4e2f7220 */ /* 0x040fe20000400000 */
[C---:B------:R-:W-:Y:S01]  /*a260*/  FMUL R44, R78.reuse, R48 ;  /* 0x000000304e2c7220 */ /* 0x040fe20000400000 */
[----:B------:R-:W-:Y:S01]  /*a270*/  FMUL R45, R78, R49 ;  /* 0x000000314e2d7220 */ /* 0x000fe20000400000 */
[----:B------:R1:W-:Y:S01]  /*a280*/  STS.128 [R177+0xc400], R32 ;  /* 0x00c40020b1007388 */ /* 0x0003e20000000c00 */
[----:B------:R-:W-:Y:S01]  /*a290*/  LOP3.LUT R138, R139, 0xffff0000, RZ, 0xc0, !PT ;  /* 0xffff00008b8a7812 */ /* 0x000fe200078ec0ff */
[----:B------:R-:W-:Y:S01]  /*a2a0*/  FFMA R42, R81, R123, R42 ;  /* 0x0000007b512a7223 */ /* 0x000fe2000000002a */
[----:B------:R-:W-:Y:S01]  /*a2b0*/  F2FP.BF16.F32.PACK_AB R40, R41, R40 ;  /* 0x000000282928723e */ /* 0x000fe200000010ff */
[C---:B------:R-:W-:Y:S01]  /*a2c0*/  FFMA R47, R81.reuse, R126, R47 ;  /* 0x0000007e512f7223 */ /* 0x040fe2000000002f */
[C---:B------:R-:W-:Y:S01]  /*a2d0*/  FFMA R44, R81.reuse, R125, R44 ;  /* 0x0000007d512c7223 */ /* 0x040fe2000000002c */
[----:B------:R-:W-:Y:S01]  /*a2e0*/  SHF.L.U32 R137, R144, 0x10, RZ ;  /* 0x0000001090897819 */ /* 0x000fe200000006ff */
[C---:B------:R-:W-:Y:S01]  /*a2f0*/  FFMA R45, R81.reuse, R128, R45 ;  /* 0x00000080512d7223 */ /* 0x040fe2000000002d */
[C---:B------:R-:W-:Y:S01]  /*a300*/  FMUL R46, R78.reuse, R50 ;  /* 0x000000324e2e7220 */ /* 0x040fe20000400000 */
[C---:B------:R-:W-:Y:S01]  /*a310*/  FMUL R51, R78.reuse, R51 ;  /* 0x000000334e337220 */ /* 0x040fe20000400000 */
[C---:B------:R-:W-:Y:S01]  /*a320*/  FMUL R48, R78.reuse, R52 ;  /* 0x000000344e307220 */ /* 0x040fe20000400000 */
[C---:B------:R-:W-:Y:S01]  /*a330*/  FMUL R49, R78.reuse, R53 ;  /* 0x000000354e317220 */ /* 0x040fe20000400000 */
[C---:B------:R-:W-:Y:S01]  /*a340*/  FFMA R46, R81.reuse, R127, R46 ;  /* 0x0000007f512e7223 */ /* 0x040fe2000000002e */
[C---:B------:R-:W-:Y:S01]  /*a350*/  FMUL R50, R78.reuse, R54 ;  /* 0x000000364e327220 */ /* 0x040fe20000400000 */
[C---:B------:R-:W-:Y:S01]  /*a360*/  FFMA R51, R81.reuse, R130, R51 ;  /* 0x0000008251337223 */ /* 0x040fe20000000033 */
[C---:B------:R-:W-:Y:S01]  /*a370*/  FMUL R55, R78.reuse, R55 ;  /* 0x000000374e377220 */ /* 0x040fe20000400000 */
[C---:B------:R-:W-:Y:S01]  /*a380*/  FFMA R48, R81.reuse, R129, R48 ;  /* 0x0000008151307223 */ /* 0x040fe20000000030 */
[C---:B------:R-:W-:Y:S01]  /*a390*/  FMUL R52, R78.reuse, R56 ;  /* 0x000000384e347220 */ /* 0x040fe20000400000 */
[C---:B------:R-:W-:Y:S01]  /*a3a0*/  FFMA R49, R81.reuse, R132, R49 ;  /* 0x0000008451317223 */ /* 0x040fe20000000031 */
[C---:B------:R-:W-:Y:S01]  /*a3b0*/  FMUL R53, R78.reuse, R57 ;  /* 0x000000394e357220 */ /* 0x040fe20000400000 */
[----:B------:R-:W-:Y:S01]  /*a3c0*/  FFMA R50, R81, R131, R50 ;  /* 0x0000008351327223 */ /* 0x000fe20000000032 */
[C---:B------:R-:W-:Y:S01]  /*a3d0*/  FMUL R54, R78.reuse, R58 ;  /* 0x0000003a4e367220 */ /* 0x040fe20000400000 */
[----:B------:R-:W-:Y:S01]  /*a3e0*/  F2FP.BF16.F32.PACK_AB R41, R47, R42 ;  /* 0x0000002a2f29723e */ /* 0x000fe200000010ff */
[----:B------:R-:W-:Y:S01]  /*a3f0*/  FFMA R55, R81, R134, R55 ;  /* 0x0000008651377223 */ /* 0x000fe20000000037 */
[C---:B------:R-:W-:Y:S01]  /*a400*/  FMUL R59, R78.reuse, R59 ;  /* 0x0000003b4e3b7220 */ /* 0x040fe20000400000 */
[----:B------:R-:W-:Y:S01]  /*a410*/  F2FP.BF16.F32.PACK_AB R42, R45, R44 ;  /* 0x0000002c2d2a723e */ /* 0x000fe200000010ff */
[----:B------:R-:W-:Y:S01]  /*a420*/  FFMA R52, R81, R133, R52 ;  /* 0x0000008551347223 */ /* 0x000fe20000000034 */
[----:B------:R-:W-:Y:S01]  /*a430*/  F2FP.BF16.F32.PACK_AB R43, R51, R46 ;  /* 0x0000002e332b723e */ /* 0x000fe200000010ff */
[----:B------:R-:W-:Y:S01]  /*a440*/  FMUL R56, R78, R60 ;  /* 0x0000003c4e387220 */ /* 0x000fe20000400000 */
[----:B------:R-:W-:Y:S01]  /*a450*/  LOP3.LUT R140, R144, 0xffff0000, RZ, 0xc0, !PT ;  /* 0xffff0000908c7812 */ /* 0x000fe200078ec0ff */
[----:B------:R-:W-:Y:S01]  /*a460*/  FFMA R53, R81, R136, R53 ;  /* 0x0000008851357223 */ /* 0x000fe20000000035 */
[----:B------:R-:W-:Y:S01]  /*a470*/  SHF.L.U32 R139, R145, 0x10, RZ ;  /* 0x00000010918b7819 */ /* 0x000fe200000006ff */
[----:B------:R1:W-:Y:S01]  /*a480*/  STS.128 [R176+0xc400], R40 ;  /* 0x00c40028b0007388 */ /* 0x0003e20000000c00 */
[C---:B------:R-:W-:Y:S01]  /*a490*/  FMUL R57, R78.reuse, R61 ;  /* 0x0000003d4e397220 */ /* 0x040fe20000400000 */
[----:B------:R-:W-:Y:S01]  /*a4a0*/  FFMA R54, R81, R135, R54 ;  /* 0x0000008751367223 */ /* 0x000fe20000000036 */
[----:B------:R-:W-:Y:S01]  /*a4b0*/  LOP3.LUT R142, R145, 0xffff0000, RZ, 0xc0, !PT ;  /* 0xffff0000918e7812 */ /* 0x000fe200078ec0ff */
[----:B------:R-:W-:Y:S01]  /*a4c0*/  FMUL R58, R78, R62 ;  /* 0x0000003e4e3a7220 */ /* 0x000fe20000400000 */
[C---:B------:R-:W-:Y:S01]  /*a4d0*/  FFMA R59, R81.reuse, R138, R59 ;  /* 0x0000008a513b7223 */ /* 0x040fe2000000003b */
[----:B------:R-:W-:Y:S01]  /*a4e0*/  SHF.L.U32 R141, R146, 0x10, RZ ;  /* 0x00000010928d7819 */ /* 0x000fe200000006ff */
[----:B------:R-:W-:Y:S01]  /*a4f0*/  FMUL R63, R78, R63 ;  /* 0x0000003f4e3f7220 */ /* 0x000fe20000400000 */
        /* <DEDUP_REMOVED lines=9> */
[C---:B------:R-:W-:Y:S01]  /*a590*/  FMUL R62, R78.reuse, R66 ;  /* 0x000000424e3e7220 */ /* 0x040fe20000400000 */
[----:B------:R-:W-:Y:S01]  /*a5a0*/  F2FP.BF16.F32.PACK_AB R49, R55, R50 ;  /* 0x000000323731723e */ /* 0x000fe200000010ff */
[----:B------:R-:W-:Y:S01]  /*a5b0*/  FFMA R63, R81, R142, R63 ;  /* 0x0000008e513f7223 */ /* 0x000fe2000000003f */
[----:B------:R-:W-:Y:S01]  /*a5c0*/  FMUL R67, R78, R67 ;  /* 0x000000434e437220 */ /* 0x000fe20000400000 */
[----:B------:R-:W-:Y:S01]  /*a5d0*/  F2FP.BF16.F32.PACK_AB R50, R53, R52 ;  /* 0x000000343532723e */ /* 0x000fe200000010ff */
[----:B------:R-:W-:Y:S01]  /*a5e0*/  FFMA R60, R81, R141, R60 ;  /* 0x0000008d513c7223 */ /* 0x000fe2000000003c */
[----:B------:R-:W-:Y:S01]  /*a5f0*/  F2FP.BF16.F32.PACK_AB R51, R59, R54 ;  /* 0x000000363b33723e */ /* 0x000fe200000010ff */
[C---:B------:R-:W-:Y:S01]  /*a600*/  FFMA R61, R81.reuse, R144, R61 ;  /* 0x00000090513d7223 */ /* 0x040fe2000000003d */
[C---:B------:R-:W-:Y:S01]  /*a610*/  FFMA R62, R81.reuse, R143, R62 ;  /* 0x0000008f513e7223 */ /* 0x040fe2000000003e */
[----:B------:R-:W-:Y:S01]  /*a620*/  FFMA R67, R81, R146, R67 ;  /* 0x0000009251437223 */ /* 0x000fe20000000043 */
[----:B------:R-:W-:Y:S01]  /*a630*/  F2FP.BF16.F32.PACK_AB R56, R57, R56 ;  /* 0x000000383938723e */ /* 0x000fe200000010ff */
[----:B------:R1:W-:Y:S01]  /*a640*/  STS.128 [R175+0xc400], R48 ;  /* 0x00c40030af007388 */ /* 0x0003e20000000c00 */
[----:B------:R-:W-:Y:S02]  /*a650*/  F2FP.BF16.F32.PACK_AB R57, R63, R58 ;  /* 0x0000003a3f39723e */ /* 0x000fe400000010ff */
        /* <DEDUP_REMOVED lines=20> */
.L_x_120:
[----:B------:R-:W-:Y:S05]  /*a7a0*/  BSYNC.RECONVERGENT B0 ;  /* 0x0000000000007941 */ /* 0x000fea0003800200 */
.L_x_119:
[----:B------:R-:W-:Y:S01]  /*a7b0*/  BAR.SYNC.DEFER_BLOCKING 0x1, 0x80 ;  /* 0x0042000000007b1d */ /* 0x000fe20000010000 */
[----:B------:R-:W-:Y:S01]  /*a7c0*/  UISETP.NE.AND UP0, UPT, UR49, -0x4, UPT ;  /* 0xfffffffc3100788c */ /* 0x000fe2000bf05270 */
[----:B------:R-:W-:Y:S08]  /*a7d0*/  IADD3 R76, PT, PT, R76, 0x1, RZ ;  /* 0x000000014c4c7810 */ /* 0x000ff00007ffe0ff */
[----:B------:R-:W-:Y:S05]  /*a7e0*/  BRA.U !UP0, `(.L_x_121) ;  /* 0x0000000108287547 */ /* 0x000fea000b800000 */
[----:B------:R-:W-:Y:S01]  /*a7f0*/  ISETP.NE.AND P0, PT, R179, RZ, PT ;  /* 0x000000ffb300720c */ /* 0x000fe20003f05270 */
[----:B------:R-:W-:Y:S01]  /*a800*/  IMAD.U32 R3, RZ, RZ, UR51 ;  /* 0x00000033ff037e24 */ /* 0x000fe2000f8e00ff */
[----:B------:R-:W-:Y:S01]  /*a810*/  UIADD3 UR51, UPT, UPT, UR51, 0x1, URZ ;  /* 0x0000000133337890 */ /* 0x000fe2000fffe0ff */
[----:B------:R-:W-:Y:S03]  /*a820*/  IMAD.U32 R0, RZ, RZ, UR37 ;  /* 0x00000025ff007e24 */ /* 0x000fe6000f8e00ff */
[----:B------:R-:W-:Y:S04]  /*a830*/  UISETP.NE.AND UP0, UPT, UR51, 0x4, UPT ;  /* 0x000000043300788c */ /* 0x000fe8000bf05270 */
[----:B------:R-:W-:Y:S03]  /*a840*/  USEL UR51, UR51, URZ, UP0 ;  /* 0x000000ff33337287 */ /* 0x000fe60008000000 */
[----:B------:R-:W-:Y:S05]  /*a850*/  @P0 LEA R3, R3, UR48, 0x3 ;  /* 0x0000003003030c11 */ /* 0x000fea000f8e18ff */
[----:B------:R-:W-:Y:S05]  /*a860*/  @P0 VIADD R3, R3, 0x40 ;  /* 0x0000004003030836 */ /* 0x000fea0000000000 */
[----:B------:R-:W-:Y:S04]  /*a870*/  @P0 PRMT R0, R0, 0x654, R3 ;  /* 0x0000065400000816 */ /* 0x000fe80000000003 */
[----:B------:R2:W-:Y:S03]  /*a880*/  @P0 SYNCS.ARRIVE.TRANS64.RED.A1T0 RZ, [R0+URZ], RZ ;  /* 0x000000ff00ff09a7 */ /* 0x0005e600081004ff */
.L_x_121:
[----:B------:R-:W-:Y:S01]  /*a890*/  ISETP.NE.AND P2, PT, R171, RZ, PT ;  /* 0x000000ffab00720c */ /* 0x000fe20003f45270 */
[----:B------:R-:W-:Y:S01]  /*a8a0*/  UIADD3 UR49, UPT, UPT, UR49, 0x4, URZ ;  /* 0x0000000431317890 */ /* 0x000fe2000fffe0ff */
[----:B------:R-:W-:Y:S01]  /*a8b0*/  ISETP.NE.AND P0, PT, R173, 0x2, PT ;  /* 0x00000002ad00780c */ /* 0x000fe20003f05270 */
[----:B------:R-:W-:Y:S01]  /*a8c0*/  IMAD.IADD R20, R75, 0x1, R154 ;  /* 0x000000014b147824 */ /* 0x000fe200078e029a */
[----:B------:R-:W-:Y:S01]  /*a8d0*/  ISETP.NE.AND P1, PT, R76, 0x2, PT ;  /* 0x000000024c00780c */ /* 0x000fe20003f25270 */
[----:B------:R-:W-:Y:S01]  /*a8e0*/  IMAD.IADD R21, R77, 0x1, R156 ;  /* 0x000000014d157824 */ /* 0x000fe200078e029c */
[----:B--2---:R-:W-:Y:S02]  /*a8f0*/  SEL R0, RZ, 0x1, P0 ;  /* 0x00000001ff007807 */ /* 0x004fe40000000000 */
[----:B------:R-:W-:Y:S02]  /*a900*/  SEL R3, RZ, 0x1, P1 ;  /* 0x00000001ff037807 */ /* 0x000fe40000800000 */
[----:B------:R-:W-:Y:S02]  /*a910*/  LOP3.LUT R165, R165, R0, RZ, 0x3c, !PT ;  /* 0x00000000a5a57212 */ /* 0x000fe400078e3cff */
[----:B------:R-:W-:Y:S02]  /*a920*/  LOP3.LUT R166, R166, R3, RZ, 0x3c, !PT ;  /* 0x00000003a6a67212 */ /* 0x000fe400078e3cff */
[----:B------:R-:W-:Y:S02]  /*a930*/  @P2 R2UR UR36, R164 ;  /* 0x00000000a42422ca */ /* 0x000fe400000e0000 */
[----:B------:R-:W-:Y:S02]  /*a940*/  SEL R173, R173, RZ, P0 ;  /* 0x000000ffadad7207 */ /* 0x000fe40000000000 */
[----:B------:R-:W-:Y:S01]  /*a950*/  SEL R76, R76, RZ, P1 ;  /* 0x000000ff4c4c7207 */ /* 0x000fe20000800000 */
[----:B------:R-:W-:Y:S10]  /*a960*/  @P2 BRA `(.L_x_122) ;  /* 0xffffffa000242947 */ /* 0x000ff4000383ffff */
[----:B------:R-:W-:-:S09]  /*a970*/  UISETP.NE.AND UP0, UPT, UR50, URZ, UPT ;  /* 0x000000ff3200728c */ /* 0x000fd2000bf05270 */
[----:B------:R-:W-:Y:S05]  /*a980*/  BRA.U !UP0, `(.L_x_123) ;  /* 0x0000000108487547 */ /* 0x000fea000b800000 */
[----:B------:R-:W2:Y:S02]  /*a990*/  LDCU.64 UR4, c[0x0][0x890] ;  /* 0x00011200ff0477ac */ /* 0x000ea40008000a00 */
[----:B--2---:R-:W-:-:S04]  /*a9a0*/  UISETP.NE.U32.AND UP0, UPT, UR4, URZ, UPT ;  /* 0x000000ff0400728c */ /* 0x004fc8000bf05070 */
[----:B------:R-:W-:-:S09]  /*a9b0*/  UISETP.NE.AND.EX UP0, UPT, UR5, URZ, UPT, UP0 ;  /* 0x000000ff0500728c */ /* 0x000fd2000bf05300 */
[----:B------:R-:W-:Y:S05]  /*a9c0*/  BRA.U UP0, `(.L_x_124) ;  /* 0x00000001000c7547 */ /* 0x000fea000b800000 */
[----:B------:R-:W-:-:S13]  /*a9d0*/  FSETP.NEU.AND P0, PT, R81, RZ, PT ;  /* 0x000000ff5100720b */ /* 0x000fda0003f0d000 */
[----:B------:R-:W-:Y:S05]  /*a9e0*/  @!P0 EXIT ;  /* 0x000000000000894d */ /* 0x000fea0003800000 */
[----:B------:R-:W-:Y:S05]  /*a9f0*/  BRA `(.L_x_123) ;  /* 0x00000000002c7947 */ /* 0x000fea0003800000 */
.L_x_124:
[----:B------:R-:W-:Y:S01]  /*aa00*/  ISETP.NE.AND P0, PT, R172, RZ, PT ;  /* 0x000000ffac00720c */ /* 0x000fe20003f05270 */
[----:B------:R-:W-:-:S12]  /*aa10*/  BSSY.RECONVERGENT B0, `(.L_x_123) ;  /* 0x0000009000007945 */ /* 0x000fd80003800200 */
[----:B------:R-:W-:Y:S05]  /*aa20*/  @P0 BRA `(.L_x_125) ;  /* 0x0000000000140947 */ /* 0x000fea0003800000 */
[----:B------:R-:W2:Y:S02]  /*aa30*/  LDCU.64 UR4, c[0x0][0x888] ;  /* 0x00011100ff0477ac */ /* 0x000ea40008000a00 */
[----:B--2---:R-:W-:-:S04]  /*aa40*/  ISETP.NE.U32.AND P0, PT, RZ, UR4, PT ;  /* 0x00000004ff007c0c */ /* 0x004fc8000bf05070 */
[----:B------:R-:W-:-:S13]  /*aa50*/  ISETP.NE.AND.EX P0, PT, RZ, UR5, PT, P0 ;  /* 0x00000005ff007c0c */ /* 0x000fda000bf05300 */
[----:B------:R-:W-:Y:S05]  /*aa60*/  @!P0 EXIT ;  /* 0x000000000000894d */ /* 0x000fea0003800000 */
[----:B------:R-:W-:Y:S05]  /*aa70*/  BRA `(.L_x_126) ;  /* 0x0000000000087947 */ /* 0x000fea0003800000 */
.L_x_125:
[----:B------:R-:W-:-:S13]  /*aa80*/  FSETP.NEU.AND P0, PT, R81, RZ, PT ;  /* 0x000000ff5100720b */ /* 0x000fda0003f0d000 */
[----:B------:R-:W-:Y:S05]  /*aa90*/  @!P0 EXIT ;  /* 0x000000000000894d */ /* 0x000fea0003800000 */
.L_x_126:
[----:B------:R-:W-:Y:S05]  /*aaa0*/  BSYNC.RECONVERGENT B0 ;  /* 0x0000000000007941 */ /* 0x000fea0003800200 */
.L_x_123:
[----:B------:R-:W-:Y:S01]  /*aab0*/  ULEA UR4, UR51, UR48, 0x3 ;  /* 0x0000003033047291 */ /* 0x000fe2000f8e18ff */
[----:B------:R-:W-:-:S04]  /*aac0*/  DEPBAR.LE SB0, 0x0 ;  /* 0x000080000000791a */ /* 0x000fc80000000000 */
[----:B------:R-:W-:-:S04]  /*aad0*/  UIADD3 UR4, UPT, UPT, UR4, 0x40, URZ ;  /* 0x0000004004047890 */ /* 0x000fc8000fffe0ff */
[----:B------:R-:W-:-:S09]  /*aae0*/  UPRMT UR4, UR37, 0x654, UR4 ;  /* 0x0000065425047896 */ /* 0x000fd20008000004 */
[----:B------:R-:W-:Y:S01]  /*aaf0*/  SYNCS.ARRIVE.TRANS64.RED.A1T0 RZ, [UR4], RZ ;  /* 0x000000ffffff79a7 */ /* 0x000fe20008100404 */
[----:B------:R-:W-:Y:S05]  /*ab00*/  EXIT ;  /* 0x000000000000794d */ /* 0x000fea0003800000 */
.L_x_19:
[----:B--2---:R2:W1:Y:S02]  /*ab10*/  SYNCS.PHASECHK.TRANS64.TRYWAIT P0, [R3+URZ+0xc0], R2 ;  /* 0x0000c002030075a7 */ /* 0x00446400080011ff */
[----:B-1----:R-:W-:Y:S05]  /*ab20*/  @!P0 NANOSLEEP.SYNCS 0x989680 ;  /* 0x009896800000895d */ /* 0x002fea0003900000 */
[----:B------:R-:W1:Y:S02]  /*ab30*/  @!P0 SYNCS.PHASECHK.TRANS64 P0, [R3+URZ+0xc0], R2 ;  /* 0x0000c002030085a7 */ /* 0x000e6400080010ff */
[----:B-1----:R-:W-:Y:S05]  /*ab40*/  @!P0 BRA `(.L_x_19) ;  /* 0xfffffffc00f08947 */ /* 0x002fea000383ffff */
[----:B------:R-:W-:Y:S05]  /*ab50*/  BRA `(.L_x_127) ;  /* 0xffffff6800847947 */ /* 0x000fea000383ffff */
.L_x_22:
[----:B-1----:R-:W-:-:S07]  /*ab60*/  MOV R2, UR33 ;  /* 0x0000002100027c02 */ /* 0x002fce0008000f00 */
.L_x_128:
[----:B-1----:R1:W2:Y:S02]  /*ab70*/  SYNCS.PHASECHK.TRANS64.TRYWAIT P0, [R2+URZ+0x10], R5 ;  /* 0x00001005020075a7 */ /* 0x0022a400080011ff */
[----:B--2---:R-:W-:Y:S05]  /*ab80*/  @!P0 NANOSLEEP.SYNCS 0x989680 ;  /* 0x009896800000895d */ /* 0x004fea0003900000 */
[----:B------:R-:W2:Y:S02]  /*ab90*/  @!P0 SYNCS.PHASECHK.TRANS64 P0, [R2+URZ+0x10], R5 ;  /* 0x00001005020085a7 */ /* 0x000ea400080010ff */
[----:B--2---:R-:W-:Y:S05]  /*aba0*/  @!P0 BRA `(.L_x_128) ;  /* 0xfffffffc00f08947 */ /* 0x004fea000383ffff */
[----:B------:R-:W-:Y:S05]  /*abb0*/  BRA `(.L_x_21) ;  /* 0xffffff6800d47947 */ /* 0x000fea000383ffff */
.L_x_28:
[----:B-1----:R-:W-:-:S07]  /*abc0*/  MOV R2, UR17 ;  /* 0x0000001100027c02 */ /* 0x002fce0008000f00 */
.L_x_129:
[----:B-1----:R1:W2:Y:S02]  /*abd0*/  SYNCS.PHASECHK.TRANS64.TRYWAIT P0, [R2+URZ+0x10], R5 ;  /* 0x00001005020075a7 */ /* 0x0022a400080011ff */
[----:B--2---:R-:W-:Y:S05]  /*abe0*/  @!P0 NANOSLEEP.SYNCS 0x989680 ;  /* 0x009896800000895d */ /* 0x004fea0003900000 */
[----:B------:R-:W2:Y:S02]  /*abf0*/  @!P0 SYNCS.PHASECHK.TRANS64 P0, [R2+URZ+0x10], R5 ;  /* 0x00001005020085a7 */ /* 0x000ea400080010ff */
[----:B--2---:R-:W-:Y:S05]  /*ac00*/  @!P0 BRA `(.L_x_129) ;  /* 0xfffffffc00f08947 */ /* 0x004fea000383ffff */
[----:B------:R-:W-:Y:S05]  /*ac10*/  BRA `(.L_x_27) ;  /* 0xffffff6c007c7947 */ /* 0x000fea000383ffff */
.L_x_32:
[----:B-1----:R1:W2:Y:S02]  /*ac20*/  SYNCS.PHASECHK.TRANS64.TRYWAIT P0, [R2+URZ+0x70], R3 ;  /* 0x00007003020075a7 */ /* 0x0022a400080011ff */
[----:B--2---:R-:W-:Y:S05]  /*ac30*/  @!P0 NANOSLEEP.SYNCS 0x989680 ;  /* 0x009896800000895d */ /* 0x004fea0003900000 */
[----:B------:R-:W2:Y:S02]  /*ac40*/  @!P0 SYNCS.PHASECHK.TRANS64 P0, [R2+URZ+0x70], R3 ;  /* 0x00007003020085a7 */ /* 0x000ea400080010ff */
[----:B--2---:R-:W-:Y:S05]  /*ac50*/  @!P0 BRA `(.L_x_32) ;  /* 0xfffffffc00f08947 */ /* 0x004fea000383ffff */
[----:B------:R-:W-:Y:S05]  /*ac60*/  BRA `(.L_x_130) ;  /* 0xffffff70000c7947 */ /* 0x000fea000383ffff */
.L_x_36:
[----:B----4-:R-:W-:-:S07]  /*ac70*/  MOV R0, UR4 ;  /* 0x0000000400007c02 */ /* 0x010fce0008000f00 */
.L_x_131:
[----:B-1----:R1:W2:Y:S02]  /*ac80*/  SYNCS.PHASECHK.TRANS64.TRYWAIT P0, [R0+URZ], R3 ;  /* 0x00000003000075a7 */ /* 0x0022a400080011ff */
[----:B--2---:R-:W-:Y:S05]  /*ac90*/  @!P0 NANOSLEEP.SYNCS 0x989680 ;  /* 0x009896800000895d */ /* 0x004fea0003900000 */
[----:B------:R-:W2:Y:S02]  /*aca0*/  @!P0 SYNCS.PHASECHK.TRANS64 P0, [R0+URZ], R3 ;  /* 0x00000003000085a7 */ /* 0x000ea400080010ff */
[----:B--2---:R-:W-:Y:S05]  /*acb0*/  @!P0 BRA `(.L_x_131) ;  /* 0xfffffffc00f08947 */ /* 0x004fea000383ffff */
[----:B------:R-:W-:Y:S05]  /*acc0*/  BRA `(.L_x_132) ;  /* 0xffffff74007c7947 */ /* 0x000fea000383ffff */
.L_x_39:
[----:B-1----:R1:W2:Y:S02]  /*acd0*/  SYNCS.PHASECHK.TRANS64.TRYWAIT P0, [R0+URZ+0xb0], R5 ;  /* 0x0000b005000075a7 */ /* 0x0022a400080011ff */
[----:B--2---:R-:W-:Y:S05]  /*ace0*/  @!P0 NANOSLEEP.SYNCS 0x989680 ;  /* 0x009896800000895d */ /* 0x004fea0003900000 */
[----:B------:R-:W2:Y:S02]  /*acf0*/  @!P0 SYNCS.PHASECHK.TRANS64 P0, [R0+URZ+0xb0], R5 ;  /* 0x0000b005000085a7 */ /* 0x000ea400080010ff */
[----:B--2---:R-:W-:Y:S05]  /*ad00*/  @!P0 BRA `(.L_x_39) ;  /* 0xfffffffc00f08947 */ /* 0x004fea000383ffff */
[----:B------:R-:W-:Y:S05]  /*ad10*/  BRA `(.L_x_133) ;  /* 0xffffff7400d87947 */ /* 0x000fea000383ffff */
.L_x_40:
[----:B------:R-:W-:-:S07]  /*ad20*/  MOV R0, UR5 ;  /* 0x0000000500007c02 */ /* 0x000fce0008000f00 */
.L_x_134:
[----:B-1----:R1:W2:Y:S02]  /*ad30*/  SYNCS.PHASECHK.TRANS64.TRYWAIT P0, [R0+URZ+0x80], R5 ;  /* 0x00008005000075a7 */ /* 0x0022a400080011ff */
[----:B--2---:R-:W-:Y:S05]  /*ad40*/  @!P0 NANOSLEEP.SYNCS 0x989680 ;  /* 0x009896800000895d */ /* 0x004fea0003900000 */
[----:B------:R-:W2:Y:S02]  /*ad50*/  @!P0 SYNCS.PHASECHK.TRANS64 P0, [R0+URZ+0x80], R5 ;  /* 0x00008005000085a7 */ /* 0x000ea400080010ff */
[----:B--2---:R-:W-:Y:S05]  /*ad60*/  @!P0 BRA `(.L_x_134) ;  /* 0xfffffffc00f08947 */ /* 0x004fea000383ffff */
[----:B------:R-:W-:Y:S05]  /*ad70*/  BRA `(.L_x_135) ;  /* 0xffffff7400e87947 */ /* 0x000fea000383ffff */
.L_x_41:
[----:B-1----:R1:W2:Y:S02]  /*ad80*/  SYNCS.PHASECHK.TRANS64.TRYWAIT P1, [R0+URZ+0x70], R5 ;  /* 0x00007005000075a7 */ /* 0x0022a400080211ff */
[----:B--2---:R-:W-:Y:S05]  /*ad90*/  @!P1 NANOSLEEP.SYNCS 0x989680 ;  /* 0x009896800000995d */ /* 0x004fea0003900000 */
[----:B------:R-:W2:Y:S02]  /*ada0*/  @!P1 SYNCS.PHASECHK.TRANS64 P1, [R0+URZ+0x70], R5 ;  /* 0x00007005000095a7 */ /* 0x000ea400080210ff */
[----:B--2---:R-:W-:Y:S05]  /*adb0*/  @!P1 BRA `(.L_x_41) ;  /* 0xfffffffc00f09947 */ /* 0x004fea000383ffff */
[----:B------:R-:W-:Y:S05]  /*adc0*/  BRA `(.L_x_136) ;  /* 0xffffff7800187947 */ /* 0x000fea000383ffff */
.L_x_44:
[----:B------:R-:W-:-:S07]  /*add0*/  MOV R0, UR5 ;  /* 0x0000000500007c02 */ /* 0x000fce0008000f00 */
.L_x_137:
[----:B-1----:R1:W2:Y:S02]  /*ade0*/  SYNCS.PHASECHK.TRANS64.TRYWAIT P0, [R0+URZ+0x80], R3 ;  /* 0x00008003000075a7 */ /* 0x0022a400080011ff */
[----:B--2---:R-:W-:Y:S05]  /*adf0*/  @!P0 NANOSLEEP.SYNCS 0x989680 ;  /* 0x009896800000895d */ /* 0x004fea0003900000 */
[----:B------:R-:W2:Y:S02]  /*ae00*/  @!P0 SYNCS.PHASECHK.TRANS64 P0, [R0+URZ+0x80], R3 ;  /* 0x00008003000085a7 */ /* 0x000ea400080010ff */
[----:B--2---:R-:W-:Y:S05]  /*ae10*/  @!P0 BRA `(.L_x_137) ;  /* 0xfffffffc00f08947 */ /* 0x004fea000383ffff */
[----:B------:R-:W-:Y:S05]  /*ae20*/  BRA `(.L_x_43) ;  /* 0xffffff78006c7947 */ /* 0x000fea000383ffff */
.L_x_51:
[----:B-1----:R1:W2:Y:S02]  /*ae30*/  SYNCS.PHASECHK.TRANS64.TRYWAIT P1, [R0+URZ+0x70], R5 ;  /* 0x00007005000075a7 */ /* 0x0022a400080211ff */
[----:B--2---:R-:W-:Y:S05]  /*ae40*/  @!P1 NANOSLEEP.SYNCS 0x989680 ;  /* 0x009896800000995d */ /* 0x004fea0003900000 */
[----:B------:R-:W2:Y:S02]  /*ae50*/  @!P1 SYNCS.PHASECHK.TRANS64 P1, [R0+URZ+0x70], R5 ;  /* 0x00007005000095a7 */ /* 0x000ea400080210ff */
[----:B--2---:R-:W-:Y:S05]  /*ae60*/  @!P1 BRA `(.L_x_51) ;  /* 0xfffffffc00f09947 */ /* 0x004fea000383ffff */
[----:B------:R-:W-:Y:S05]  /*ae70*/  BRA `(.L_x_138) ;  /* 0xffffff7c00dc7947 */ /* 0x000fea000383ffff */
.L_x_52:
[----:B------:R-:W-:-:S07]  /*ae80*/  MOV R3, UR7 ;  /* 0x0000000700037c02 */ /* 0x000fce0008000f00 */
.L_x_139:
[----:B-1----:R1:W2:Y:S02]  /*ae90*/  SYNCS.PHASECHK.TRANS64.TRYWAIT P0, [R3+URZ+0xa0], R0 ;  /* 0x0000a000030075a7 */ /* 0x0022a400080011ff */
[----:B--2---:R-:W-:Y:S05]  /*aea0*/  @!P0 NANOSLEEP.SYNCS 0x989680 ;  /* 0x009896800000895d */ /* 0x004fea0003900000 */
[----:B------:R-:W2:Y:S02]  /*aeb0*/  @!P0 SYNCS.PHASECHK.TRANS64 P0, [R3+URZ+0xa0], R0 ;  /* 0x0000a000030085a7 */ /* 0x000ea400080010ff */
[----:B--2---:R-:W-:Y:S05]  /*aec0*/  @!P0 BRA `(.L_x_139) ;  /* 0xfffffffc00f08947 */ /* 0x004fea000383ffff */
[----:B------:R-:W-:Y:S05]  /*aed0*/  BRA `(.L_x_140) ;  /* 0xffffff8000147947 */ /* 0x000fea000383ffff */
.L_x_55:
[----:B------:R-:W-:Y:S07]  /*aee0*/  MOV R0, UR6 ;  /* 0x0000000600007c02 */ /* 0x000fee0008000f00 */
.L_x_141:
[----:B-1----:R1:W2:Y:S02]  /*aef0*/  SYNCS.PHASECHK.TRANS64.TRYWAIT P0, [R0+URZ], R3 ;  /* 0x00000003000075a7 */ /* 0x0022a400080011ff */
[----:B--2---:R-:W-:Y:S05]  /*af00*/  @!P0 NANOSLEEP.SYNCS 0x989680 ;  /* 0x009896800000895d */ /* 0x004fea0003900000 */
[----:B------:R-:W2:Y:S02]  /*af10*/  @!P0 SYNCS.PHASECHK.TRANS64 P0, [R0+URZ], R3 ;  /* 0x00000003000085a7 */ /* 0x000ea400080010ff */
[----:B--2---:R-:W-:Y:S05]  /*af20*/  @!P0 BRA `(.L_x_141) ;  /* 0xfffffffc00f08947 */ /* 0x004fea000383ffff */
[----:B------:R-:W-:Y:S05]  /*af30*/  BRA `(.L_x_54) ;  /* 0xffffff8000307947 */ /* 0x000fea000383ffff */
.L_x_58:
[----:B------:R-:W-:-:S07]  /*af40*/  MOV R0, UR6 ;  /* 0x0000000600007c02 */ /* 0x000fce0008000f00 */
.L_x_142:
[----:B--2---:R2:W4:Y:S02]  /*af50*/  SYNCS.PHASECHK.TRANS64.TRYWAIT P0, [R0+URZ], R3 ;  /* 0x00000003000075a7 */ /* 0x00452400080011ff */
[----:B----4-:R-:W-:Y:S05]  /*af60*/  @!P0 NANOSLEEP.SYNCS 0x989680 ;  /* 0x009896800000895d */ /* 0x010fea0003900000 */
[----:B------:R-:W4:Y:S02]  /*af70*/  @!P0 SYNCS.PHASECHK.TRANS64 P0, [R0+URZ], R3 ;  /* 0x00000003000085a7 */ /* 0x000f2400080010ff */
[----:B----4-:R-:W-:Y:S05]  /*af80*/  @!P0 BRA `(.L_x_142) ;  /* 0xfffffffc00f08947 */ /* 0x010fea000383ffff */
[----:B------:R-:W-:Y:S05]  /*af90*/  BRA `(.L_x_143) ;  /* 0xffffff84000c7947 */ /* 0x000fea000383ffff */
.L_x_59:
[----:B------:R-:W-:-:S07]  /*afa0*/  MOV R0, UR7 ;  /* 0x0000000700007c02 */ /* 0x000fce0008000f00 */
.L_x_144:
[----:B-1----:R1:W2:Y:S02]  /*afb0*/  SYNCS.PHASECHK.TRANS64.TRYWAIT P0, [R0+URZ], R3 ;  /* 0x00000003000075a7 */ /* 0x0022a400080011ff */
[----:B--2---:R-:W-:Y:S05]  /*afc0*/  @!P0 NANOSLEEP.SYNCS 0x989680 ;  /* 0x009896800000895d */ /* 0x004fea0003900000 */
[----:B------:R-:W2:Y:S02]  /*afd0*/  @!P0 SYNCS.PHASECHK.TRANS64 P0, [R0+URZ], R3 ;  /* 0x00000003000085a7 */ /* 0x000ea400080010ff */
[----:B--2---:R-:W-:Y:S05]  /*afe0*/  @!P0 BRA `(.L_x_144) ;  /* 0xfffffffc00f08947 */ /* 0x004fea000383ffff */
[----:B------:R-:W-:Y:S05]  /*aff0*/  BRA `(.L_x_145) ;  /* 0xffffff8400187947 */ /* 0x000fea000383ffff */
.L_x_64:
[----:B--2---:R2:W3:Y:S02]  /*b000*/  SYNCS.PHASECHK.TRANS64.TRYWAIT P0, [R0+URZ+0x70], R3 ;  /* 0x00007003000075a7 */ /* 0x0044e400080011ff */
[----:B---3--:R-:W-:Y:S05]  /*b010*/  @!P0 NANOSLEEP.SYNCS 0x989680 ;  /* 0x009896800000895d */ /* 0x008fea0003900000 */
[----:B------:R-:W3:Y:S02]  /*b020*/  @!P0 SYNCS.PHASECHK.TRANS64 P0, [R0+URZ+0x70], R3 ;  /* 0x00007003000085a7 */ /* 0x000ee400080010ff */
[----:B---3--:R-:W-:Y:S05]  /*b030*/  @!P0 BRA `(.L_x_64) ;  /* 0xfffffffc00f08947 */ /* 0x008fea000383ffff */
[----:B------:R-:W-:Y:S05]  /*b040*/  BRA `(.L_x_146) ;  /* 0xffffff8800247947 */ /* 0x000fea000383ffff */
.L_x_67:
[----:B------:R-:W-:Y:S07]  /*b050*/  MOV R0, UR7 ;  /* 0x0000000700007c02 */ /* 0x000fee0008000f00 */
.L_x_147:
[----:B--2---:R2:W3:Y:S02]  /*b060*/  SYNCS.PHASECHK.TRANS64.TRYWAIT P0, [R0+URZ+0x68], R3 ;  /* 0x00006803000075a7 */ /* 0x0044e400080011ff */
[----:B---3--:R-:W-:Y:S05]  /*b070*/  @!P0 NANOSLEEP.SYNCS 0x989680 ;  /* 0x009896800000895d */ /* 0x008fea0003900000 */
[----:B------:R-:W3:Y:S02]  /*b080*/  @!P0 SYNCS.PHASECHK.TRANS64 P0, [R0+URZ+0x68], R3 ;  /* 0x00006803000085a7 */ /* 0x000ee400080010ff */
[----:B---3--:R-:W-:Y:S05]  /*b090*/  @!P0 BRA `(.L_x_147) ;  /* 0xfffffffc00f08947 */ /* 0x008fea000383ffff */
[----:B------:R-:W-:Y:S05]  /*b0a0*/  BRA `(.L_x_66) ;  /* 0xffffff8c00047947 */ /* 0x000fea000383ffff */
.L_x_70:
[----:B------:R-:W-:Y:S07]  /*b0b0*/  MOV R3, UR7 ;  /* 0x0000000700037c02 */ /* 0x000fee0008000f00 */
.L_x_148:
[----:B-1----:R1:W2:Y:S02]  /*b0c0*/  SYNCS.PHASECHK.TRANS64.TRYWAIT P0, [R3+URZ+0x40], R12 ;  /* 0x0000400c030075a7 */ /* 0x0022a400080011ff */
[----:B--2---:R-:W-:Y:S05]  /*b0d0*/  @!P0 NANOSLEEP.SYNCS 0x989680 ;  /* 0x009896800000895d */ /* 0x004fea0003900000 */
[----:B------:R-:W2:Y:S02]  /*b0e0*/  @!P0 SYNCS.PHASECHK.TRANS64 P0, [R3+URZ+0x40], R12 ;  /* 0x0000400c030085a7 */ /* 0x000ea400080010ff */
[----:B--2---:R-:W-:Y:S05]  /*b0f0*/  @!P0 BRA `(.L_x_148) ;  /* 0xfffffffc00f08947 */ /* 0x004fea000383ffff */
[----:B------:R-:W-:Y:S05]  /*b100*/  BRA `(.L_x_149) ;  /* 0xffffff8c007c7947 */ /* 0x000fea000383ffff */
.L_x_71:
[----:B-1----:R-:W-:Y:S07]  /*b110*/  MOV R3, UR7 ;  /* 0x0000000700037c02 */ /* 0x002fee0008000f00 */
.L_x_150:
[----:B-1----:R1:W2:Y:S02]  /*b120*/  SYNCS.PHASECHK.TRANS64.TRYWAIT P0, [R3+URZ+0x48], R12 ;  /* 0x0000480c030075a7 */ /* 0x0022a400080011ff */
[----:B--2---:R-:W-:Y:S05]  /*b130*/  @!P0 NANOSLEEP.SYNCS 0x989680 ;  /* 0x009896800000895d */ /* 0x004fea0003900000 */
[----:B------:R-:W2:Y:S02]  /*b140*/  @!P0 SYNCS.PHASECHK.TRANS64 P0, [R3+URZ+0x48], R12 ;  /* 0x0000480c030085a7 */ /* 0x000ea400080010ff */
[----:B--2---:R-:W-:Y:S05]  /*b150*/  @!P0 BRA `(.L_x_150) ;  /* 0xfffffffc00f08947 */ /* 0x004fea000383ffff */
[----:B------:R-:W-:Y:S05]  /*b160*/  BRA `(.L_x_151) ;  /* 0xffffff8c00b87947 */ /* 0x000fea000383ffff */
.L_x_72:
[----:B-1----:R-:W-:Y:S07]  /*b170*/  MOV R3, UR7 ;  /* 0x0000000700037c02 */ /* 0x002fee0008000f00 */
.L_x_152:
[----:B-1----:R1:W2:Y:S02]  /*b180*/  SYNCS.PHASECHK.TRANS64.TRYWAIT P0, [R3+URZ+0x50], R12 ;  /* 0x0000500c030075a7 */ /* 0x0022a400080011ff */
[----:B--2---:R-:W-:Y:S05]  /*b190*/  @!P0 NANOSLEEP.SYNCS 0x989680 ;  /* 0x009896800000895d */ /* 0x004fea0003900000 */
[----:B------:R-:W2:Y:S02]  /*b1a0*/  @!P0 SYNCS.PHASECHK.TRANS64 P0, [R3+URZ+0x50], R12 ;  /* 0x0000500c030085a7 */ /* 0x000ea400080010ff */
[----:B--2---:R-:W-:Y:S05]  /*b1b0*/  @!P0 BRA `(.L_x_152) ;  /* 0xfffffffc00f08947 */ /* 0x004fea000383ffff */
[----:B------:R-:W-:Y:S05]  /*b1c0*/  BRA `(.L_x_153) ;  /* 0xffffff9000007947 */ /* 0x000fea000383ffff */
.L_x_73:
[----:B------:R-:W-:Y:S07]  /*b1d0*/  MOV R3, UR7 ;  /* 0x0000000700037c02 */ /* 0x000fee0008000f00 */
.L_x_154:
[----:B-1----:R1:W2:Y:S02]  /*b1e0*/  SYNCS.PHASECHK.TRANS64.TRYWAIT P0, [R3+URZ+0x58], R12 ;  /* 0x0000580c030075a7 */ /* 0x0022a400080011ff */
[----:B--2---:R-:W-:Y:S05]  /*b1f0*/  @!P0 NANOSLEEP.SYNCS 0x989680 ;  /* 0x009896800000895d */ /* 0x004fea0003900000 */
[----:B------:R-:W2:Y:S02]  /*b200*/  @!P0 SYNCS.PHASECHK.TRANS64 P0, [R3+URZ+0x58], R12 ;  /* 0x0000580c030085a7 */ /* 0x000ea400080010ff */
[----:B--2---:R-:W-:Y:S05]  /*b210*/  @!P0 BRA `(.L_x_154) ;  /* 0xfffffffc00f08947 */ /* 0x004fea000383ffff */
[----:B------:R-:W-:Y:S05]  /*b220*/  BRA `(.L_x_155) ;  /* 0xffffff9000887947 */ /* 0x000fea000383ffff */
.L_x_75:
[----:B------:R-:W-:-:S07]  /*b230*/  MOV R0, UR7 ;  /* 0x0000000700007c02 */ /* 0x000fce0008000f00 */
.L_x_156:
[----:B-1----:R1:W3:Y:S02]  /*b240*/  SYNCS.PHASECHK.TRANS64.TRYWAIT P0, [R0+URZ+0x40], R3 ;  /* 0x00004003000075a7 */ /* 0x0022e400080011ff */
[----:B---3--:R-:W-:Y:S05]  /*b250*/  @!P0 NANOSLEEP.SYNCS 0x989680 ;  /* 0x009896800000895d */ /* 0x008fea0003900000 */
[----:B------:R-:W3:Y:S02]  /*b260*/  @!P0 SYNCS.PHASECHK.TRANS64 P0, [R0+URZ+0x40], R3 ;  /* 0x00004003000085a7 */ /* 0x000ee400080010ff */
[----:B---3--:R-:W-:Y:S05]  /*b270*/  @!P0 BRA `(.L_x_156) ;  /* 0xfffffffc00f08947 */ /* 0x008fea000383ffff */
[----:B------:R-:W-:Y:S05]  /*b280*/  BRA `(.L_x_157) ;  /* 0xffffff9000f87947 */ /* 0x000fea000383ffff */
.L_x_76:
[----:B-1----:R-:W-:-:S07]  /*b290*/  MOV R0, UR7 ;  /* 0x0000000700007c02 */ /* 0x002fce0008000f00 */
.L_x_158:
[----:B-1----:R1:W3:Y:S02]  /*b2a0*/  SYNCS.PHASECHK.TRANS64.TRYWAIT P0, [R0+URZ+0x48], R3 ;  /* 0x00004803000075a7 */ /* 0x0022e400080011ff */
[----:B---3--:R-:W-:Y:S05]  /*b2b0*/  @!P0 NANOSLEEP.SYNCS 0x989680 ;  /* 0x009896800000895d */ /* 0x008fea0003900000 */
[----:B------:R-:W3:Y:S02]  /*b2c0*/  @!P0 SYNCS.PHASECHK.TRANS64 P0, [R0+URZ+0x48], R3 ;  /* 0x00004803000085a7 */ /* 0x000ee400080010ff */
[----:B---3--:R-:W-:Y:S05]  /*b2d0*/  @!P0 BRA `(.L_x_158) ;  /* 0xfffffffc00f08947 */ /* 0x008fea000383ffff */
[----:B------:R-:W-:Y:S05]  /*b2e0*/  BRA `(.L_x_159) ;  /* 0xffffff9000e87947 */ /* 0x000fea000383ffff */
.L_x_77:
[----:B-1----:R-:W-:-:S07]  /*b2f0*/  MOV R0, UR7 ;  /* 0x0000000700007c02 */ /* 0x002fce0008000f00 */
.L_x_160:
[----:B-1----:R1:W3:Y:S02]  /*b300*/  SYNCS.PHASECHK.TRANS64.TRYWAIT P0, [R0+URZ+0x50], R3 ;  /* 0x00005003000075a7 */ /* 0x0022e400080011ff */
[----:B---3--:R-:W-:Y:S05]  /*b310*/  @!P0 NANOSLEEP.SYNCS 0x989680 ;  /* 0x009896800000895d */ /* 0x008fea0003900000 */
[----:B------:R-:W3:Y:S02]  /*b320*/  @!P0 SYNCS.PHASECHK.TRANS64 P0, [R0+URZ+0x50], R3 ;  /* 0x00005003000085a7 */ /* 0x000ee400080010ff */
[----:B---3--:R-:W-:Y:S05]  /*b330*/  @!P0 BRA `(.L_x_160) ;  /* 0xfffffffc00f08947 */ /* 0x008fea000383ffff */
[----:B------:R-:W-:Y:S05]  /*b340*/  BRA `(.L_x_161) ;  /* 0xffffff9000d87947 */ /* 0x000fea000383ffff */
.L_x_79:
[----:B--2---:R2:W4:Y:S02]  /*b350*/  SYNCS.PHASECHK.TRANS64.TRYWAIT P0, [R0+URZ+0x70], R3 ;  /* 0x00007003000075a7 */ /* 0x00452400080011ff */
[----:B----4-:R-:W-:Y:S05]  /*b360*/  @!P0 NANOSLEEP.SYNCS 0x989680 ;  /* 0x009896800000895d */ /* 0x010fea0003900000 */
[----:B------:R-:W4:Y:S02]  /*b370*/  @!P0 SYNCS.PHASECHK.TRANS64 P0, [R0+URZ+0x70], R3 ;  /* 0x00007003000085a7 */ /* 0x000f2400080010ff */
[----:B----4-:R-:W-:Y:S05]  /*b380*/  @!P0 BRA `(.L_x_79) ;  /* 0xfffffffc00f08947 */ /* 0x010fea000383ffff */
[----:B------:R-:W-:Y:S05]  /*b390*/  BRA `(.L_x_162) ;  /* 0xffffff9400ac7947 */ /* 0x000fea000383ffff */
.L_x_90:
[----:B-1----:R-:W-:Y:S04]  /*b3a0*/  MOV R2, UR48 ;  /* 0x0000003000027c02 */ /* 0x002fe80008000f00 */
[----:B------:R1:W3:Y:S03]  /*b3b0*/  SYNCS.PHASECHK.TRANS64.TRYWAIT P1, [R2+URZ+0x20], R3 ;  /* 0x00002003020075a7 */ /* 0x0002e600080211ff */
[----:B---3--:R-:W-:Y:S05]  /*b3c0*/  @!P1 NANOSLEEP.SYNCS 0x989680 ;  /* 0x009896800000995d */ /* 0x008fea0003900000 */
[----:B------:R-:W3:Y:S02]  /*b3d0*/  @!P1 SYNCS.PHASECHK.TRANS64 P1, [R2+URZ+0x20], R3 ;  /* 0x00002003020095a7 */ /* 0x000ee400080210ff */
[----:B---3--:R-:W-:Y:S05]  /*b3e0*/  @!P1 BRA `(.L_x_90) ;  /* 0xfffffffc00ec9947 */ /* 0x008fea000383ffff */
[----:B------:R-:W-:Y:S05]  /*b3f0*/  BRA `(.L_x_89) ;  /* 0xffffffa4002c7947 */ /* 0x000fea000383ffff */
.L_x_92:
[----:B-1----:R1:W4:Y:S02]  /*b400*/  SYNCS.PHASECHK.TRANS64.TRYWAIT P0, [R87+URZ+0x90], R0 ;  /* 0x00009000570075a7 */ /* 0x00232400080011ff */
[----:B----4-:R-:W-:Y:S05]  /*b410*/  @!P0 NANOSLEEP.SYNCS 0x989680 ;  /* 0x009896800000895d */ /* 0x010fea0003900000 */
[----:B------:R-:W4:Y:S02]  /*b420*/  @!P0 SYNCS.PHASECHK.TRANS64 P0, [R87+URZ+0x90], R0 ;  /* 0x00009000570085a7 */ /* 0x000f2400080010ff */
[----:B----4-:R-:W-:Y:S05]  /*b430*/  @!P0 BRA `(.L_x_92) ;  /* 0xfffffffc00f08947 */ /* 0x010fea000383ffff */
[----:B------:R-:W-:Y:S05]  /*b440*/  BRA `(.L_x_91) ;  /* 0xffffffa400647947 */ /* 0x000fea000383ffff */
.L_x_101:
[----:B--2---:R2:W4:Y:S02]  /*b450*/  SYNCS.PHASECHK.TRANS64.TRYWAIT P0, [R3+URZ+0x20], R0 ;  /* 0x00002000030075a7 */ /* 0x00452400080011ff */
[----:B----4-:R-:W-:Y:S05]  /*b460*/  @!P0 NANOSLEEP.SYNCS 0x989680 ;  /* 0x009896800000895d */ /* 0x010fea0003900000 */
[----:B------:R-:W4:Y:S02]  /*b470*/  @!P0 SYNCS.PHASECHK.TRANS64 P0, [R3+URZ+0x20], R0 ;  /* 0x00002000030085a7 */ /* 0x000f2400080010ff */
[----:B----4-:R-:W-:Y:S05]  /*b480*/  @!P0 BRA `(.L_x_101) ;  /* 0xfffffffc00f08947 */ /* 0x010fea000383ffff */
[----:B------:R-:W-:Y:S05]  /*b490*/  BRA `(.L_x_100) ;  /* 0xffffffb800107947 */ /* 0x000fea000383ffff */
.L_x_109:
[----:B-1----:R1:W4:Y:S02]  /*b4a0*/  SYNCS.PHASECHK.TRANS64.TRYWAIT P0, [R0+URZ+0x20], R7 ;  /* 0x00002007000075a7 */ /* 0x00232400080011ff */
[----:B----4-:R-:W-:Y:S05]  /*b4b0*/  @!P0 NANOSLEEP.SYNCS 0x989680 ;  /* 0x009896800000895d */ /* 0x010fea0003900000 */
[----:B------:R-:W4:Y:S02]  /*b4c0*/  @!P0 SYNCS.PHASECHK.TRANS64 P0, [R0+URZ+0x20], R7 ;  /* 0x00002007000085a7 */ /* 0x000f2400080010ff */
[----:B----4-:R-:W-:Y:S05]  /*b4d0*/  @!P0 BRA `(.L_x_109) ;  /* 0xfffffffc00f08947 */ /* 0x010fea000383ffff */
[----:B------:R-:W-:Y:S05]  /*b4e0*/  BRA `(.L_x_108) ;  /* 0xffffffcc00047947 */ /* 0x000fea000383ffff */
.L_x_117:
[----:B-1----:R1:W2:Y:S02]  /*b4f0*/  SYNCS.PHASECHK.TRANS64.TRYWAIT P0, [R3+URZ+0x20], R0 ;  /* 0x00002000030075a7 */ /* 0x0022a400080011ff */
[----:B--2---:R-:W-:Y:S05]  /*b500*/  @!P0 NANOSLEEP.SYNCS 0x989680 ;  /* 0x009896800000895d */ /* 0x004fea0003900000 */
[----:B------:R-:W2:Y:S02]  /*b510*/  @!P0 SYNCS.PHASECHK.TRANS64 P0, [R3+URZ+0x20], R0 ;  /* 0x00002000030085a7 */ /* 0x000ea400080010ff */
[----:B--2---:R-:W-:Y:S05]  /*b520*/  @!P0 BRA `(.L_x_117) ;  /* 0xfffffffc00f08947 */ /* 0x004fea000383ffff */
[----:B------:R-:W-:Y:S05]  /*b530*/  BRA `(.L_x_116) ;  /* 0xffffffdc00f87947 */ /* 0x000fea000383ffff */
        .weak           $__internal_0_$__cuda_sm10x_tcgen05_guardrail_trap_col_being_dealloced_not_returned_by_alloc
        .type           $__internal_0_$__cuda_sm10x_tcgen05_guardrail_trap_col_being_dealloced_not_returned_by_alloc,@function
        .size           $__internal_0_$__cuda_sm10x_tcgen05_guardrail_trap_col_being_dealloced_not_returned_by_alloc,($__internal_1_$__cuda_sm10x_tcgen05_guardrail_trap_phase_invalid_during_alloc - $__internal_0_$__cuda_sm10x_tcgen05_guardrail_trap_col_being_dealloced_not_returned_by_alloc)
$__internal_0_$__cuda_sm10x_tcgen05_guardrail_trap_col_being_dealloced_not_returned_by_alloc:
[----:B------:R-:W-:Y:S05]  /*b540*/  BPT.TRAP 0x1 ;  /* 0x000000040000795c */ /* 0x000fea0000300000 */
[----:B------:R-:W-:-:S04]  /*b550*/  HFMA2 R3, -RZ, RZ, 0, 0 ;  /* 0x00000000ff037431 */ /* 0x000fc800000001ff */
[----:B------:R-:W-:Y:S05]  /*b560*/  RET.REL.NODEC R2 `(_ZN7cutlass13device_kernelINS_4gemm6kernel13GemmUniversalIN4cute5tupleIJiiiiEEENS1_10collective13CollectiveMmaINS1_35MainloopSm100TmaUmmaWarpSpecializedILi2ELi2ELi2ENS5_IJNS4_1CILi1EEESB_SB_EEEEENS5_IJNSA_ILi128EEENSA_ILi256EEENSA_ILi64EEEEEENS_10bfloat16_tENS5_IJlSB_lEEESI_SJ_NS4_8TiledMMAINS4_8MMA_AtomIJNS4_20SM100_MMA_F16BF16_SSISI_SI_fLi128ELi256ELNS4_4UMMA5MajorE0ELSO_0ELNSN_7ScaleInE0ELSP_0EEEEEENS4_6LayoutISC_NS5_IJNSA_ILi0EEEST_ST_EEEEENS5_IJNS4_10UnderscoreESW_SW_EEEEENS4_13SM90_TMA_LOADENS4_14ComposedLayoutINS4_7SwizzleILi3ELi4ELi3EEENS4_18smem_ptr_flag_bitsILi16EEENSS_INS5_IJNSA_ILi8EEESG_EEENS5_IJSG_SB_EEEEEEEvNS4_8identityESZ_S19_vS1A_EENS_8epilogue10collective18CollectiveEpilogueINS1C_23Sm100TmaWarpSpecializedILi4ELi2ELi64ELb1ELb0EEEJSH_NS5_IJNSS_ISE_SB_EENSS_ISG_SB_EEEEESI_SJ_SI_SJ_NS1C_6fusion15FusionCallbacksIS1G_NS1K_17LinearCombinationISI_fSI_fLNS_15FloatRoundStyleE2EEESH_S1J_JEEENS4_5SM1004TMEM4LOAD26SM100_TMEM_LOAD_32dp32b64xESZ_S19_NS4_39AutoVectorizingCopyWithAssumedAlignmentILi128EEENS4_14SM90_TMA_STOREES19_S1V_S1V_EEEvvEEEEvNT_6ParamsE) ;  /* 0xffffff4802a47950 */ /* 0x000fea0003c3ffff */
        .weak           $__internal_1_$__cuda_sm10x_tcgen05_guardrail_trap_phase_invalid_during_alloc
        .type           $__internal_1_$__cuda_sm10x_tcgen05_guardrail_trap_phase_invalid_during_alloc,@function
        .size           $__internal_1_$__cuda_sm10x_tcgen05_guardrail_trap_phase_invalid_during_alloc,($__internal_2_$__cuda_sm10x_tcgen05_guardrail_trap_unallocated_columns_being_dealloced - $__internal_1_$__cuda_sm10x_tcgen05_guardrail_trap_phase_invalid_during_alloc)
$__internal_1_$__cuda_sm10x_tcgen05_guardrail_trap_phase_invalid_during_alloc:
[----:B------:R-:W-:Y:S05]  /*b570*/  BPT.TRAP 0x1 ;  /* 0x000000040000795c */ /* 0x000fea0000300000 */
[----:B------:R-:W-:-:S04]  /*b580*/  MOV R3, 0x0 ;  /* 0x0000000000037802 */ /* 0x000fc80000000f00 */
[----:B------:R-:W-:Y:S05]  /*b590*/  RET.REL.NODEC R2 `(_ZN7cutlass13device_kernelINS_4gemm6kernel13GemmUniversalIN4cute5tupleIJiiiiEEENS1_10collective13CollectiveMmaINS1_35MainloopSm100TmaUmmaWarpSpecializedILi2ELi2ELi2ENS5_IJNS4_1CILi1EEESB_SB_EEEEENS5_IJNSA_ILi128EEENSA_ILi256EEENSA_ILi64EEEEEENS_10bfloat16_tENS5_IJlSB_lEEESI_SJ_NS4_8TiledMMAINS4_8MMA_AtomIJNS4_20SM100_MMA_F16BF16_SSISI_SI_fLi128ELi256ELNS4_4UMMA5MajorE0ELSO_0ELNSN_7ScaleInE0ELSP_0EEEEEENS4_6LayoutISC_NS5_IJNSA_ILi0EEEST_ST_EEEEENS5_IJNS4_10UnderscoreESW_SW_EEEEENS4_13SM90_TMA_LOADENS4_14ComposedLayoutINS4_7SwizzleILi3ELi4ELi3EEENS4_18smem_ptr_flag_bitsILi16EEENSS_INS5_IJNSA_ILi8EEESG_EEENS5_IJSG_SB_EEEEEEEvNS4_8identityESZ_S19_vS1A_EENS_8epilogue10collective18CollectiveEpilogueINS1C_23Sm100TmaWarpSpecializedILi4ELi2ELi64ELb1ELb0EEEJSH_NS5_IJNSS_ISE_SB_EENSS_ISG_SB_EEEEESI_SJ_SI_SJ_NS1C_6fusion15FusionCallbacksIS1G_NS1K_17LinearCombinationISI_fSI_fLNS_15FloatRoundStyleE2EEESH_S1J_JEEENS4_5SM1004TMEM4LOAD26SM100_TMEM_LOAD_32dp32b64xESZ_S19_NS4_39AutoVectorizingCopyWithAssumedAlignmentILi128EEENS4_14SM90_TMA_STOREES19_S1V_S1V_EEEvvEEEEvNT_6ParamsE) ;  /* 0xffffff4802987950 */ /* 0x000fea0003c3ffff */
        .weak           $__internal_2_$__cuda_sm10x_tcgen05_guardrail_trap_unallocated_columns_being_dealloced
        .type           $__internal_2_$__cuda_sm10x_tcgen05_guardrail_trap_unallocated_columns_being_dealloced,@function
        .size           $__internal_2_$__cuda_sm10x_tcgen05_guardrail_trap_unallocated_columns_being_dealloced,(.L_x_164 - $__internal_2_$__cuda_sm10x_tcgen05_guardrail_trap_unallocated_columns_being_dealloced)
$__internal_2_$__cuda_sm10x_tcgen05_guardrail_trap_unallocated_columns_being_dealloced:
[----:B------:R-:W-:Y:S05]  /*b5a0*/  BPT.TRAP 0x1 ;  /* 0x000000040000795c */ /* 0x000fea0000300000 */
[----:B------:R-:W-:-:S04]  /*b5b0*/  HFMA2 R3, -RZ, RZ, 0, 0 ;  /* 0x00000000ff037431 */ /* 0x000fc800000001ff */
[----:B------:R-:W-:Y:S05]  /*b5c0*/  RET.REL.NODEC R2 `(_ZN7cutlass13device_kernelINS_4gemm6kernel13GemmUniversalIN4cute5tupleIJiiiiEEENS1_10collective13CollectiveMmaINS1_35MainloopSm100TmaUmmaWarpSpecializedILi2ELi2ELi2ENS5_IJNS4_1CILi1EEESB_SB_EEEEENS5_IJNSA_ILi128EEENSA_ILi256EEENSA_ILi64EEEEEENS_10bfloat16_tENS5_IJlSB_lEEESI_SJ_NS4_8TiledMMAINS4_8MMA_AtomIJNS4_20SM100_MMA_F16BF16_SSISI_SI_fLi128ELi256ELNS4_4UMMA5MajorE0ELSO_0ELNSN_7ScaleInE0ELSP_0EEEEEENS4_6LayoutISC_NS5_IJNSA_ILi0EEEST_ST_EEEEENS5_IJNS4_10UnderscoreESW_SW_EEEEENS4_13SM90_TMA_LOADENS4_14ComposedLayoutINS4_7SwizzleILi3ELi4ELi3EEENS4_18smem_ptr_flag_bitsILi16EEENSS_INS5_IJNSA_ILi8EEESG_EEENS5_IJSG_SB_EEEEEEEvNS4_8identityESZ_S19_vS1A_EENS_8epilogue10collective18CollectiveEpilogueINS1C_23Sm100TmaWarpSpecializedILi4ELi2ELi64ELb1ELb0EEEJSH_NS5_IJNSS_ISE_SB_EENSS_ISG_SB_EEEEESI_SJ_SI_SJ_NS1C_6fusion15FusionCallbacksIS1G_NS1K_17LinearCombinationISI_fSI_fLNS_15FloatRoundStyleE2EEESH_S1J_JEEENS4_5SM1004TMEM4LOAD26SM100_TMEM_LOAD_32dp32b64xESZ_S19_NS4_39AutoVectorizingCopyWithAssumedAlignmentILi128EEENS4_14SM90_TMA_STOREES19_S1V_S1V_EEEvvEEEEvNT_6ParamsE) ;  /* 0xffffff48028c7950 */ /* 0x000fea0003c3ffff */
.L_x_163:
[----:B------:R-:W-:-:S00]  /*b5d0*/  BRA `(.L_x_163) ;  /* 0xfffffffc00fc7947 */ /* 0x000fc0000383ffff */
[----:B------:R-:W-:-:S00]  /*b5e0*/  NOP ;  /* 0x0000000000007918 */ /* 0x000fc00000000000 */
        /* <DEDUP_REMOVED lines=9> */
.L_x_164:


//--------------------- .nv.global.init           --------------------------
	.section	.nv.global.init,"aw",@progbits
.nv.global.init:
	.type		$str$27,@object
	.size		$str$27,($str$28 - $str$27)
$str$27:
        /*0000*/ 	.byte	0x28, 0x61, 0x64, 0x64, 0x72, 0x65, 0x73, 0x73, 0x20, 0x26, 0x20, 0x6d, 0x61, 0x73, 0x6b, 0x29
        /*0010*/ 	.byte	0x20, 0x3d, 0x3d, 0x20, 0x30, 0x00
	.type		$str$28,@object
	.size		$str$28,($str$26 - $str$28)
$str$28:
        /*0016*/ 	.byte	0x2f, 0x74, 0x6d, 0x70, 0x2f, 0x63, 0x75, 0x74, 0x6c, 0x61, 0x73, 0x73, 0x5f, 0x73, 0x77, 0x65
        /*0026*/ 	.byte	0x65, 0x70, 0x5f, 0x73, 0x72, 0x63, 0x2f, 0x69, 0x6e, 0x63, 0x6c, 0x75, 0x64, 0x65, 0x2f, 0x63
        /*0036*/ 	.byte	0x75, 0x74, 0x65, 0x2f, 0x70, 0x6f, 0x69, 0x6e, 0x74, 0x65, 0x72, 0x5f, 0x66, 0x6c, 0x61, 0x67
        /*0046*/ 	.byte	0x67, 0x65, 0x64, 0x2e, 0x68, 0x70, 0x70, 0x00
	.type		$str$26,@object
	.size		$str$26,($str$25 - $str$26)
$str$26:
        /*004e*/ 	.byte	0x2f, 0x74, 0x6d, 0x70, 0x2f, 0x63, 0x75, 0x74, 0x6c, 0x61, 0x73, 0x73, 0x5f, 0x73, 0x77, 0x65
        /*005e*/ 	.byte	0x65, 0x70, 0x5f, 0x73, 0x72, 0x63, 0x2f, 0x69, 0x6e, 0x63, 0x6c, 0x75, 0x64, 0x65, 0x2f, 0x63
        /*006e*/ 	.byte	0x75, 0x74, 0x65, 0x2f, 0x61, 0x74, 0x6f, 0x6d, 0x2f, 0x63, 0x6f, 0x70, 0x79, 0x5f, 0x74, 0x72
        /*007e*/ 	.byte	0x61, 0x69, 0x74, 0x73, 0x5f, 0x73, 0x6d, 0x31, 0x30, 0x30, 0x2e, 0x68, 0x70, 0x70, 0x00
	.type		$str$25,@object
	.size		$str$25,(__unnamed_1 - $str$25)
$str$25:
        /*008d*/ 	.byte	0x28, 0x28, 0x75, 0x69, 0x6e, 0x74, 0x33, 0x32, 0x5f, 0x74, 0x28, 0x74, 0x68, 0x72, 0x65, 0x61
        /*009d*/ 	.byte	0x64, 0x49, 0x64, 0x78, 0x2e, 0x78, 0x29, 0x20, 0x2f, 0x20, 0x33, 0x32, 0x29, 0x20, 0x25, 0x20
        /*00ad*/ 	.byte	0x34, 0x29, 0x20, 0x3d, 0x3d, 0x20, 0x28, 0x28, 0x28, 0x74, 0x6d, 0x65, 0x6d, 0x5f, 0x61, 0x64
        /*00bd*/ 	.byte	0x64, 0x72, 0x20, 0x3e, 0x3e, 0x20, 0x31, 0x36, 0x29, 0x20, 0x2f, 0x20, 0x33, 0x32, 0x29, 0x20
        /*00cd*/ 	.byte	0x25, 0x20, 0x34, 0x29, 0x00
	.type		__unnamed_1,@object
	.size		__unnamed_1,(__unnamed_2 - __unnamed_1)
__unnamed_1:
        /*00d2*/ 	.byte	0x61, 0x75, 0x74, 0x6f, 0x20, 0x63, 0x75, 0x74, 0x65, 0x3a, 0x3a, 0x61, 0x73, 0x5f, 0x70, 0x6f
        /* <DEDUP_REMOVED lines=24> */
        /*0262*/ 	.byte	0x38, 0x31, 0x39, 0x32, 0x3e, 0x3e, 0x3e, 0x3e, 0x5d, 0x00
	.type		__unnamed_2,@object
	.size		__unnamed_2,(.L_2 - __unnamed_2)
__unnamed_2:
        /* <DEDUP_REMOVED lines=43> */
        /*051c*/ 	.byte	0x74, 0x65, 0x3a, 0x3a, 0x43, 0x3c, 0x30, 0x3e, 0x3e, 0x3e, 0x3e, 0x5d, 0x00
.L_2:


//--------------------- .nv.shared._ZN7cutlass13device_kernelINS_4gemm6kernel13GemmUniversalIN4cute5tupleIJiiiiEEENS1_10collective13CollectiveMmaINS1_35MainloopSm100TmaUmmaWarpSpecializedILi2ELi2ELi2ENS5_IJNS4_1CILi1EEESB_SB_EEEEENS5_IJNSA_ILi128EEENSA_ILi256EEENSA_ILi64EEEEEENS_10bfloat16_tENS5_IJlSB_lEEESI_SJ_NS4_8TiledMMAINS4_8MMA_AtomIJNS4_20SM100_MMA_F16BF16_SSISI_SI_fLi128ELi256ELNS4_4UMMA5MajorE0ELSO_0ELNSN_7ScaleInE0ELSP_0EEEEEENS4_6LayoutISC_NS5_IJNSA_ILi0EEEST_ST_EEEEENS5_IJNS4_10UnderscoreESW_SW_EEEEENS4_13SM90_TMA_LOADENS4_14ComposedLayoutINS4_7SwizzleILi3ELi4ELi3EEENS4_18smem_ptr_flag_bitsILi16EEENSS_INS5_IJNSA_ILi8EEESG_EEENS5_IJSG_SB_EEEEEEEvNS4_8identityESZ_S19_vS1A_EENS_8epilogue10collective18CollectiveEpilogueINS1C_23Sm100TmaWarpSpecializedILi4ELi2ELi64ELb1ELb0EEEJSH_NS5_IJNSS_ISE_SB_EENSS_ISG_SB_EEEEESI_SJ_SI_SJ_NS1C_6fusion15FusionCallbacksIS1G_NS1K_17LinearCombinationISI_fSI_fLNS_15FloatRoundStyleE2EEESH_S1J_JEEENS4_5SM1004TMEM4LOAD26SM100_TMEM_LOAD_32dp32b64xESZ_S19_NS4_39AutoVectorizingCopyWithAssumedAlignmentILi128EEENS4_14SM90_TMA_STOREES19_S1V_S1V_EEEvvEEEEvNT_6ParamsE --------------------------
	.section	.nv.shared._ZN7cutlass13device_kernelINS_4gemm6kernel13GemmUniversalIN4cute5tupleIJiiiiEEENS1_10collective13CollectiveMmaINS1_35MainloopSm100TmaUmmaWarpSpecializedILi2ELi2ELi2ENS5_IJNS4_1CILi1EEESB_SB_EEEEENS5_IJNSA_ILi128EEENSA_ILi256EEENSA_ILi64EEEEEENS_10bfloat16_tENS5_IJlSB_lEEESI_SJ_NS4_8TiledMMAINS4_8MMA_AtomIJNS4_20SM100_MMA_F16BF16_SSISI_SI_fLi128ELi256ELNS4_4UMMA5MajorE0ELSO_0ELNSN_7ScaleInE0ELSP_0EEEEEENS4_6LayoutISC_NS5_IJNSA_ILi0EEEST_ST_EEEEENS5_IJNS4_10UnderscoreESW_SW_EEEEENS4_13SM90_TMA_LOADENS4_14ComposedLayoutINS4_7SwizzleILi3ELi4ELi3EEENS4_18smem_ptr_flag_bitsILi16EEENSS_INS5_IJNSA_ILi8EEESG_EEENS5_IJSG_SB_EEEEEEEvNS4_8identityESZ_S19_vS1A_EENS_8epilogue10collective18CollectiveEpilogueINS1C_23Sm100TmaWarpSpecializedILi4ELi2ELi64ELb1ELb0EEEJSH_NS5_IJNSS_ISE_SB_EENSS_ISG_SB_EEEEESI_SJ_SI_SJ_NS1C_6fusion15FusionCallbacksIS1G_NS1K_17LinearCombinationISI_fSI_fLNS_15FloatRoundStyleE2EEESH_S1J_JEEENS4_5SM1004TMEM4LOAD26SM100_TMEM_LOAD_32dp32b64xESZ_S19_NS4_39AutoVectorizingCopyWithAssumedAlignmentILi128EEENS4_14SM90_TMA_STOREES19_S1V_S1V_EEEvvEEEEvNT_6ParamsE,"aw",@nobits
	.sectionflags	@""
	.align	16
	.zero		1024


//--------------------- .nv.shared.reserved.0     --------------------------
	.section	.nv.shared.reserved.0,"aw",@nobits
	.weak		__nv_reservedSMEM_offset_0_alias
	.size		__nv_reservedSMEM_offset_0_alias, 0, 64
	.other		__nv_reservedSMEM_offset_0_alias,@"STO_CUDA_RESERVED_SHARED STV_DEFAULT"
__nv_reservedSMEM_offset_0_alias:
	.zero		0
.nv.shared.reserved.0:
	.zero		64
	.weak		__nv_reservedSMEM_tcgen05_partition
	.type		__nv_reservedSMEM_tcgen05_partition,@object
	.size		__nv_reservedSMEM_tcgen05_partition,(.L_0 - __nv_reservedSMEM_tcgen05_partition)
__nv_reservedSMEM_tcgen05_partition:
	.zero		32
.L_0:


//--------------------- .nv.global                --------------------------
	.section	.nv.global,"aw",@nobits
.nv.global:
	.type		_ZN40_INTERNAL_0d64b31d_4_k_cu_2c5ebb7f_352324cute1_E,@object
	.size		_ZN40_INTERNAL_0d64b31d_4_k_cu_2c5ebb7f_352324cute1_E,(_ZN40_INTERNAL_0d64b31d_4_k_cu_2c5ebb7f_352324cuda3std3__45__cpo6cbeginE - _ZN40_INTERNAL_0d64b31d_4_k_cu_2c5ebb7f_352324cute1_E)
_ZN40_INTERNAL_0d64b31d_4_k_cu_2c5ebb7f_352324cute1_E:
	.zero		1
	.type		_ZN40_INTERNAL_0d64b31d_4_k_cu_2c5ebb7f_352324cuda3std3__45__cpo6cbeginE,@object
	.size		_ZN40_INTERNAL_0d64b31d_4_k_cu_2c5ebb7f_352324cuda3std3__45__cpo6cbeginE,(_ZN40_INTERNAL_0d64b31d_4_k_cu_2c5ebb7f_352324cuda3std3__48in_placeE - _ZN40_INTERNAL_0d64b31d_4_k_cu_2c5ebb7f_352324cuda3std3__45__cpo6cbeginE)
_ZN40_INTERNAL_0d64b31d_4_k_cu_2c5ebb7f_352324cuda3std3__45__cpo6cbeginE:
	.zero		1
	.type		_ZN40_INTERNAL_0d64b31d_4_k_cu_2c5ebb7f_352324cuda3std3__48in_placeE,@object
	.size		_ZN40_INTERNAL_0d64b31d_4_k_cu_2c5ebb7f_352324cuda3std3__48in_placeE,(_ZN40_INTERNAL_0d64b31d_4_k_cu_2c5ebb7f_352324cuda3std6ranges3__45__cpo9iter_moveE - _ZN40_INTERNAL_0d64b31d_4_k_cu_2c5ebb7f_352324cuda3std3__48in_placeE)
_ZN40_INTERNAL_0d64b31d_4_k_cu_2c5ebb7f_352324cuda3std3__48in_placeE:
	.zero		1
	.type		_ZN40_INTERNAL_0d64b31d_4_k_cu_2c5ebb7f_352324cuda3std6ranges3__45__cpo9iter_moveE,@object
	.size		_ZN40_INTERNAL_0d64b31d_4_k_cu_2c5ebb7f_352324cuda3std6ranges3__45__cpo9iter_moveE,(_ZN40_INTERNAL_0d64b31d_4_k_cu_2c5ebb7f_352324cuda3std3__45__cpo5beginE - _ZN40_INTERNAL_0d64b31d_4_k_cu_2c5ebb7f_352324cuda3std6ranges3__45__cpo9iter_moveE)
_ZN40_INTERNAL_0d64b31d_4_k_cu_2c5ebb7f_352324cuda3std6ranges3__45__cpo9iter_moveE:
	.zero		1
	.type		_ZN40_INTERNAL_0d64b31d_4_k_cu_2c5ebb7f_352324cuda3std3__45__cpo5beginE,@object
	.size		_ZN40_INTERNAL_0d64b31d_4_k_cu_2c5ebb7f_352324cuda3std3__45__cpo5beginE,(_ZN40_INTERNAL_0d64b31d_4_k_cu_2c5ebb7f_352324cuda3std3__442_GLOBAL__N__0d64b31d_4_k_cu_2c5ebb7f_352326ignoreE - _ZN40_INTERNAL_0d64b31d_4_k_cu_2c5ebb7f_352324cuda3std3__45__cpo5beginE)
_ZN40_INTERNAL_0d64b31d_4_k_cu_2c5ebb7f_352324cuda3std3__45__cpo5beginE:
	.zero		1
	.type		_ZN40_INTERNAL_0d64b31d_4_k_cu_2c5ebb7f_352324cuda3std3__442_GLOBAL__N__0d64b31d_4_k_cu_2c5ebb7f_352326ignoreE,@object
	.size		_ZN40_INTERNAL_0d64b31d_4_k_cu_2c5ebb7f_352324cuda3std3__442_GLOBAL__N__0d64b31d_4_k_cu_2c5ebb7f_352326ignoreE,(_ZN40_INTERNAL_0d64b31d_4_k_cu_2c5ebb7f_352324cute7productE - _ZN40_INTERNAL_0d64b31d_4_k_cu_2c5ebb7f_352324cuda3std3__442_GLOBAL__N__0d64b31d_4_k_cu_2c5ebb7f_352326ignoreE)
_ZN40_INTERNAL_0d64b31d_4_k_cu_2c5ebb7f_352324cuda3std3__442_GLOBAL__N__0d64b31d_4_k_cu_2c5ebb7f_352326ignoreE:
	.zero		1
	.type		_ZN40_INTERNAL_0d64b31d_4_k_cu_2c5ebb7f_352324cute7productE,@object
	.size		_ZN40_INTERNAL_0d64b31d_4_k_cu_2c5ebb7f_352324cute7productE,(_ZN40_INTERNAL_0d64b31d_4_k_cu_2c5ebb7f_352324cuda3std3__45__cpo3endE - _ZN40_INTERNAL_0d64b31d_4_k_cu_2c5ebb7f_352324cute7productE)
_ZN40_INTERNAL_0d64b31d_4_k_cu_2c5ebb7f_352324cute7productE:
	.zero		1
	.type		_ZN40_INTERNAL_0d64b31d_4_k_cu_2c5ebb7f_352324cuda3std3__45__cpo3endE,@object
	.size		_ZN40_INTERNAL_0d64b31d_4_k_cu_2c5ebb7f_352324cuda3std3__45__cpo3endE,(_ZN40_INTERNAL_0d64b31d_4_k_cu_2c5ebb7f_352324cuda3std3__419piecewise_constructE - _ZN40_INTERNAL_0d64b31d_4_k_cu_2c5ebb7f_352324cuda3std3__45__cpo3endE)
_ZN40_INTERNAL_0d64b31d_4_k_cu_2c5ebb7f_352324cuda3std3__45__cpo3endE:
	.zero		1
	.type		_ZN40_INTERNAL_0d64b31d_4_k_cu_2c5ebb7f_352324cuda3std3__419piecewise_constructE,@object
	.size		_ZN40_INTERNAL_0d64b31d_4_k_cu_2c5ebb7f_352324cuda3std3__419piecewise_constructE,(_ZN40_INTERNAL_0d64b31d_4_k_cu_2c5ebb7f_352324cuda3std3__45__cpo4cendE - _ZN40_INTERNAL_0d64b31d_4_k_cu_2c5ebb7f_352324cuda3std3__419piecewise_constructE)
_ZN40_INTERNAL_0d64b31d_4_k_cu_2c5ebb7f_352324cuda3std3__419piecewise_constructE:
	.zero		1
	.type		_ZN40_INTERNAL_0d64b31d_4_k_cu_2c5ebb7f_352324cuda3std3__45__cpo4cendE,@object
	.size		_ZN40_INTERNAL_0d64b31d_4_k_cu_2c5ebb7f_352324cuda3std3__45__cpo4cendE,(_ZN40_INTERNAL_0d64b31d_4_k_cu_2c5ebb7f_352324cuda3std6ranges3__45__cpo4swapE - _ZN40_INTERNAL_0d64b31d_4_k_cu_2c5ebb7f_352324cuda3std3__45__cpo4cendE)
_ZN40_INTERNAL_0d64b31d_4_k_cu_2c5ebb7f_352324cuda3std3__45__cpo4cendE:
	.zero		1
	.type		_ZN40_INTERNAL_0d64b31d_4_k_cu_2c5ebb7f_352324cuda3std6ranges3__45__cpo4swapE,@object
	.size		_ZN40_INTERNAL_0d64b31d_4_k_cu_2c5ebb7f_352324cuda3std6ranges3__45__cpo4swapE,(.L_10 - _ZN40_INTERNAL_0d64b31d_4_k_cu_2c5ebb7f_352324cuda3std6ranges3__45__cpo4swapE)
_ZN40_INTERNAL_0d64b31d_4_k_cu_2c5ebb7f_352324cuda3std6ranges3__45__cpo4swapE:
	.zero		1
.L_10:


//--------------------- .nv.constant0._ZN7cutlass13device_kernelINS_4gemm6kernel13GemmUniversalIN4cute5tupleIJiiiiEEENS1_10collective13CollectiveMmaINS1_35MainloopSm100TmaUmmaWarpSpecializedILi2ELi2ELi2ENS5_IJNS4_1CILi1EEESB_SB_EEEEENS5_IJNSA_ILi128EEENSA_ILi256EEENSA_ILi64EEEEEENS_10bfloat16_tENS5_IJlSB_lEEESI_SJ_NS4_8TiledMMAINS4_8MMA_AtomIJNS4_20SM100_MMA_F16BF16_SSISI_SI_fLi128ELi256ELNS4_4UMMA5MajorE0ELSO_0ELNSN_7ScaleInE0ELSP_0EEEEEENS4_6LayoutISC_NS5_IJNSA_ILi0EEEST_ST_EEEEENS5_IJNS4_10UnderscoreESW_SW_EEEEENS4_13SM90_TMA_LOADENS4_14ComposedLayoutINS4_7SwizzleILi3ELi4ELi3EEENS4_18smem_ptr_flag_bitsILi16EEENSS_INS5_IJNSA_ILi8EEESG_EEENS5_IJSG_SB_EEEEEEEvNS4_8identityESZ_S19_vS1A_EENS_8epilogue10collective18CollectiveEpilogueINS1C_23Sm100TmaWarpSpecializedILi4ELi2ELi64ELb1ELb0EEEJSH_NS5_IJNSS_ISE_SB_EENSS_ISG_SB_EEEEESI_SJ_SI_SJ_NS1C_6fusion15FusionCallbacksIS1G_NS1K_17LinearCombinationISI_fSI_fLNS_15FloatRoundStyleE2EEESH_S1J_JEEENS4_5SM1004TMEM4LOAD26SM100_TMEM_LOAD_32dp32b64xESZ_S19_NS4_39AutoVectorizingCopyWithAssumedAlignmentILi128EEENS4_14SM90_TMA_STOREES19_S1V_S1V_EEEvvEEEEvNT_6ParamsE --------------------------
	.section	.nv.constant0._ZN7cutlass13device_kernelINS_4gemm6kernel13GemmUniversalIN4cute5tupleIJiiiiEEENS1_10collective13CollectiveMmaINS1_35MainloopSm100TmaUmmaWarpSpecializedILi2ELi2ELi2ENS5_IJNS4_1CILi1EEESB_SB_EEEEENS5_IJNSA_ILi128EEENSA_ILi256EEENSA_ILi64EEEEEENS_10bfloat16_tENS5_IJlSB_lEEESI_SJ_NS4_8TiledMMAINS4_8MMA_AtomIJNS4_20SM100_MMA_F16BF16_SSISI_SI_fLi128ELi256ELNS4_4UMMA5MajorE0ELSO_0ELNSN_7ScaleInE0ELSP_0EEEEEENS4_6LayoutISC_NS5_IJNSA_ILi0EEEST_ST_EEEEENS5_IJNS4_10UnderscoreESW_SW_EEEEENS4_13SM90_TMA_LOADENS4_14ComposedLayoutINS4_7SwizzleILi3ELi4ELi3EEENS4_18smem_ptr_flag_bitsILi16EEENSS_INS5_IJNSA_ILi8EEESG_EEENS5_IJSG_SB_EEEEEEEvNS4_8identityESZ_S19_vS1A_EENS_8epilogue10collective18CollectiveEpilogueINS1C_23Sm100TmaWarpSpecializedILi4ELi2ELi64ELb1ELb0EEEJSH_NS5_IJNSS_ISE_SB_EENSS_ISG_SB_EEEEESI_SJ_SI_SJ_NS1C_6fusion15FusionCallbacksIS1G_NS1K_17LinearCombinationISI_fSI_fLNS_15FloatRoundStyleE2EEESH_S1J_JEEENS4_5SM1004TMEM4LOAD26SM100_TMEM_LOAD_32dp32b64xESZ_S19_NS4_39AutoVectorizingCopyWithAssumedAlignmentILi128EEENS4_14SM90_TMA_STOREES19_S1V_S1V_EEEvvEEEEvNT_6ParamsE,"a",@progbits
	.sectionflags	@""
	.align	4
.nv.constant0._ZN7cutlass13device_kernelINS_4gemm6kernel13GemmUniversalIN4cute5tupleIJiiiiEEENS1_10collective13CollectiveMmaINS1_35MainloopSm100TmaUmmaWarpSpecializedILi2ELi2ELi2ENS5_IJNS4_1CILi1EEESB_SB_EEEEENS5_IJNSA_ILi128EEENSA_ILi256EEENSA_ILi64EEEEEENS_10bfloat16_tENS5_IJlSB_lEEESI_SJ_NS4_8TiledMMAINS4_8MMA_AtomIJNS4_20SM100_MMA_F16BF16_SSISI_SI_fLi128ELi256ELNS4_4UMMA5MajorE0ELSO_0ELNSN_7ScaleInE0ELSP_0EEEEEENS4_6LayoutISC_NS5_IJNSA_ILi0EEEST_ST_EEEEENS5_IJNS4_10UnderscoreESW_SW_EEEEENS4_13SM90_TMA_LOADENS4_14ComposedLayoutINS4_7SwizzleILi3ELi4ELi3EEENS4_18smem_ptr_flag_bitsILi16EEENSS_INS5_IJNSA_ILi8EEESG_EEENS5_IJSG_SB_EEEEEEEvNS4_8identityESZ_S19_vS1A_EENS_8epilogue10collective18CollectiveEpilogueINS1C_23Sm100TmaWarpSpecializedILi4ELi2ELi64ELb1ELb0EEEJSH_NS5_IJNSS_ISE_SB_EENSS_ISG_SB_EEEEESI_SJ_SI_SJ_NS1C_6fusion15FusionCallbacksIS1G_NS1K_17LinearCombinationISI_fSI_fLNS_15FloatRoundStyleE2EEESH_S1J_JEEENS4_5SM1004TMEM4LOAD26SM100_TMEM_LOAD_32dp32b64xESZ_S19_NS4_39AutoVectorizingCopyWithAssumedAlignmentILi128EEENS4_14SM90_TMA_STOREES19_S1V_S1V_EEEvvEEEEvNT_6ParamsE:
	.zero		2944


//--------------------- SYMBOLS --------------------------

	.type		.nv.reservedSmem.offset0,@object
	.size		.nv.reservedSmem.offset0,0x4
	.type		.nv.reservedSmem.cap,@object
	.size		.nv.reservedSmem.cap,0x4
	.type		__assertfail,@function
